	.target	sm_100a

	.elftype	@"ET_EXEC"


//--------------------- .note.nv.tkinfo           --------------------------
	.section	.note.nv.tkinfo,"",@"SHT_NOTE"
	.sectionflags	@"SHF_NOTE_NV_TKINFO"
	.tkinfo
        /*0018*/ 	.word	0x00000002
        /*0030*/ 	.string	""
        /*0030*/ 	.string	"ptxas"
        /*0030*/ 	.string	"Cuda compilation tools, release 13.0, V13.0.88"
        /*0030*/ 	.string	"Build cuda_13.0.r13.0/compiler.36424714_0"
        /*0030*/ 	.string	"-arch sm_100a -m 64 "



//--------------------- .note.nv.cuinfo           --------------------------
	.section	.note.nv.cuinfo,"",@"SHT_NOTE"
	.sectionflags	@"SHF_NOTE_NV_CUINFO"
        /*0018*/ 	.short	0x0002
        /*001a*/ 	.short	0x0064
        /*001c*/ 	.short	0x0082
	.zero		2


//--------------------- .nv.info                  --------------------------
	.section	.nv.info,"",@"SHT_CUDA_INFO"
	.align	4


	//----- nvinfo : EIATTR_REGCOUNT
	.align		4
        /*0000*/ 	.byte	0x04, 0x2f
        /*0002*/ 	.short	(.L_19 - .L_18)
	.align		4
.L_18:
        /*0004*/ 	.word	index@(_ZN7cutlass13device_kernelINS_4gemm6kernel13GemmUniversalIN4cute5tupleIJiiiiEEENS1_10collective13CollectiveMmaINS1_35MainloopSm100TmaUmmaWarpSpecializedILi4ELi2ELi4ENS5_IJNS4_1CILi1EEESB_SB_EEEEENS5_IJNSA_ILi64EEENSA_ILi240EEESE_EEENS_10bfloat16_tENS5_IJlSB_lEEESH_SI_NS4_8TiledMMAINS4_8MMA_AtomIJNS4_20SM100_MMA_F16BF16_SSISH_SH_fLi64ELi240ELNS4_4UMMA5MajorE0ELSN_0ELNSM_7ScaleInE0ELSO_0EEEEEENS4_6LayoutISC_NS5_IJNSA_ILi0EEESS_SS_EEEEENS5_IJNS4_10UnderscoreESV_SV_EEEEENS4_13SM90_TMA_LOADENS4_14ComposedLayoutINS4_7SwizzleILi3ELi4ELi3EEENS4_18smem_ptr_flag_bitsILi16EEENSR_INS5_IJNSA_ILi8EEESE_EEENS5_IJSE_SB_EEEEEEEvNS4_8identityESY_S18_vS19_EENS_8epilogue10collective18CollectiveEpilogueINS1B_23Sm100TmaWarpSpecializedILi2ELi1ELi120ELb1ELb0EEEJSG_NS5_IJNSR_ISE_SB_EENSR_ISF_SB_EEEEESH_SI_SH_SI_NS1B_6fusion15FusionCallbacksIS1F_NS1J_17LinearCombinationISH_fSH_fLNS_15FloatRoundStyleE2EEESG_S1I_JEEENS4_5SM1004TMEM4LOAD26SM100_TMEM_LOAD_16dp256b2xESY_NSZ_INS10_ILi1ELi4ELi3EEES13_NSR_INS5_IJS14_NSA_ILi16EEEEEENS5_IJS1U_SB_EEEEEEENS4_17SM75_U32x4_LDSM_NENS4_14SM90_TMA_STOREES1Y_NS4_17SM90_U32x4_STSM_NENS4_39AutoVectorizingCopyWithAssumedAlignmentILi128EEEEEEvvEEEEvNT_6ParamsE)
        /*0008*/ 	.word	0x000000ff


	//----- nvinfo : EIATTR_FRAME_SIZE
	.align		4
.L_19:
        /*000c*/ 	.byte	0x04, 0x11
        /*000e*/ 	.short	(.L_21 - .L_20)
	.align		4
.L_20:
        /*0010*/ 	.word	index@($__internal_2_$__cuda_sm10x_tcgen05_guardrail_trap_unallocated_columns_being_dealloced)
        /*0014*/ 	.word	0x00000018


	//----- nvinfo : EIATTR_FRAME_SIZE
	.align		4
.L_21:
        /*0018*/ 	.byte	0x04, 0x11
        /*001a*/ 	.short	(.L_23 - .L_22)
	.align		4
.L_22:
        /*001c*/ 	.word	index@($__internal_1_$__cuda_sm10x_tcgen05_guardrail_trap_phase_invalid_during_alloc)
        /*0020*/ 	.word	0x00000018


	//----- nvinfo : EIATTR_FRAME_SIZE
	.align		4
.L_23:
        /*0024*/ 	.byte	0x04, 0x11
        /*0026*/ 	.short	(.L_25 - .L_24)
	.align		4
.L_24:
        /*0028*/ 	.word	index@($__internal_0_$__cuda_sm10x_tcgen05_guardrail_trap_col_being_dealloced_not_returned_by_alloc)
        /*002c*/ 	.word	0x00000018


	//----- nvinfo : EIATTR_FRAME_SIZE
	.align		4
.L_25:
        /*0030*/ 	.byte	0x04, 0x11
        /*0032*/ 	.short	(.L_27 - .L_26)
	.align		4
.L_26:
        /*0034*/ 	.word	index@(_ZN7cutlass13device_kernelINS_4gemm6kernel13GemmUniversalIN4cute5tupleIJiiiiEEENS1_10collective13CollectiveMmaINS1_35MainloopSm100TmaUmmaWarpSpecializedILi4ELi2ELi4ENS5_IJNS4_1CILi1EEESB_SB_EEEEENS5_IJNSA_ILi64EEENSA_ILi240EEESE_EEENS_10bfloat16_tENS5_IJlSB_lEEESH_SI_NS4_8TiledMMAINS4_8MMA_AtomIJNS4_20SM100_MMA_F16BF16_SSISH_SH_fLi64ELi240ELNS4_4UMMA5MajorE0ELSN_0ELNSM_7ScaleInE0ELSO_0EEEEEENS4_6LayoutISC_NS5_IJNSA_ILi0EEESS_SS_EEEEENS5_IJNS4_10UnderscoreESV_SV_EEEEENS4_13SM90_TMA_LOADENS4_14ComposedLayoutINS4_7SwizzleILi3ELi4ELi3EEENS4_18smem_ptr_flag_bitsILi16EEENSR_INS5_IJNSA_ILi8EEESE_EEENS5_IJSE_SB_EEEEEEEvNS4_8identityESY_S18_vS19_EENS_8epilogue10collective18CollectiveEpilogueINS1B_23Sm100TmaWarpSpecializedILi2ELi1ELi120ELb1ELb0EEEJSG_NS5_IJNSR_ISE_SB_EENSR_ISF_SB_EEEEESH_SI_SH_SI_NS1B_6fusion15FusionCallbacksIS1F_NS1J_17LinearCombinationISH_fSH_fLNS_15FloatRoundStyleE2EEESG_S1I_JEEENS4_5SM1004TMEM4LOAD26SM100_TMEM_LOAD_16dp256b2xESY_NSZ_INS10_ILi1ELi4ELi3EEES13_NSR_INS5_IJS14_NSA_ILi16EEEEEENS5_IJS1U_SB_EEEEEEENS4_17SM75_U32x4_LDSM_NENS4_14SM90_TMA_STOREES1Y_NS4_17SM90_U32x4_STSM_NENS4_39AutoVectorizingCopyWithAssumedAlignmentILi128EEEEEEvvEEEEvNT_6ParamsE)
        /*0038*/ 	.word	0x00000018


	//----- nvinfo : EIATTR_MIN_STACK_SIZE
	.align		4
.L_27:
        /*003c*/ 	.byte	0x04, 0x12
        /*003e*/ 	.short	(.L_29 - .L_28)
	.align		4
.L_28:
        /*0040*/ 	.word	index@(_ZN7cutlass13device_kernelINS_4gemm6kernel13GemmUniversalIN4cute5tupleIJiiiiEEENS1_10collective13CollectiveMmaINS1_35MainloopSm100TmaUmmaWarpSpecializedILi4ELi2ELi4ENS5_IJNS4_1CILi1EEESB_SB_EEEEENS5_IJNSA_ILi64EEENSA_ILi240EEESE_EEENS_10bfloat16_tENS5_IJlSB_lEEESH_SI_NS4_8TiledMMAINS4_8MMA_AtomIJNS4_20SM100_MMA_F16BF16_SSISH_SH_fLi64ELi240ELNS4_4UMMA5MajorE0ELSN_0ELNSM_7ScaleInE0ELSO_0EEEEEENS4_6LayoutISC_NS5_IJNSA_ILi0EEESS_SS_EEEEENS5_IJNS4_10UnderscoreESV_SV_EEEEENS4_13SM90_TMA_LOADENS4_14ComposedLayoutINS4_7SwizzleILi3ELi4ELi3EEENS4_18smem_ptr_flag_bitsILi16EEENSR_INS5_IJNSA_ILi8EEESE_EEENS5_IJSE_SB_EEEEEEEvNS4_8identityESY_S18_vS19_EENS_8epilogue10collective18CollectiveEpilogueINS1B_23Sm100TmaWarpSpecializedILi2ELi1ELi120ELb1ELb0EEEJSG_NS5_IJNSR_ISE_SB_EENSR_ISF_SB_EEEEESH_SI_SH_SI_NS1B_6fusion15FusionCallbacksIS1F_NS1J_17LinearCombinationISH_fSH_fLNS_15FloatRoundStyleE2EEESG_S1I_JEEENS4_5SM1004TMEM4LOAD26SM100_TMEM_LOAD_16dp256b2xESY_NSZ_INS10_ILi1ELi4ELi3EEES13_NSR_INS5_IJS14_NSA_ILi16EEEEEENS5_IJS1U_SB_EEEEEEENS4_17SM75_U32x4_LDSM_NENS4_14SM90_TMA_STOREES1Y_NS4_17SM90_U32x4_STSM_NENS4_39AutoVectorizingCopyWithAssumedAlignmentILi128EEEEEEvvEEEEvNT_6ParamsE)
        /*0044*/ 	.word	0x00000018
.L_29:


//--------------------- .nv.compat                --------------------------
	.section	.nv.compat,"",@"SHT_CUDA_COMPAT_INFO"
	.align	4
        /*0000*/ 	.byte	0x02, 0x09, 0x01, 0x00, 0x02, 0x02, 0x02, 0x00, 0x02, 0x05, 0x05, 0x00, 0x03, 0x07, 0x01, 0x01
        /*0010*/ 	.byte	0x02, 0x03, 0x01, 0x00, 0x02, 0x06, 0x01, 0x00, 0x04, 0x0b, 0x08, 0x00, 0x09, 0x00, 0x00, 0x00
        /*0020*/ 	.byte	0x00, 0x00, 0x00, 0x00


//--------------------- .nv.info._ZN7cutlass13device_kernelINS_4gemm6kernel13GemmUniversalIN4cute5tupleIJiiiiEEENS1_10collective13CollectiveMmaINS1_35MainloopSm100TmaUmmaWarpSpecializedILi4ELi2ELi4ENS5_IJNS4_1CILi1EEESB_SB_EEEEENS5_IJNSA_ILi64EEENSA_ILi240EEESE_EEENS_10bfloat16_tENS5_IJlSB_lEEESH_SI_NS4_8TiledMMAINS4_8MMA_AtomIJNS4_20SM100_MMA_F16BF16_SSISH_SH_fLi64ELi240ELNS4_4UMMA5MajorE0ELSN_0ELNSM_7ScaleInE0ELSO_0EEEEEENS4_6LayoutISC_NS5_IJNSA_ILi0EEESS_SS_EEEEENS5_IJNS4_10UnderscoreESV_SV_EEEEENS4_13SM90_TMA_LOADENS4_14ComposedLayoutINS4_7SwizzleILi3ELi4ELi3EEENS4_18smem_ptr_flag_bitsILi16EEENSR_INS5_IJNSA_ILi8EEESE_EEENS5_IJSE_SB_EEEEEEEvNS4_8identityESY_S18_vS19_EENS_8epilogue10collective18CollectiveEpilogueINS1B_23Sm100TmaWarpSpecializedILi2ELi1ELi120ELb1ELb0EEEJSG_NS5_IJNSR_ISE_SB_EENSR_ISF_SB_EEEEESH_SI_SH_SI_NS1B_6fusion15FusionCallbacksIS1F_NS1J_17LinearCombinationISH_fSH_fLNS_15FloatRoundStyleE2EEESG_S1I_JEEENS4_5SM1004TMEM4LOAD26SM100_TMEM_LOAD_16dp256b2xESY_NSZ_INS10_ILi1ELi4ELi3EEES13_NSR_INS5_IJS14_NSA_ILi16EEEEEENS5_IJS1U_SB_EEEEEEENS4_17SM75_U32x4_LDSM_NENS4_14SM90_TMA_STOREES1Y_NS4_17SM90_U32x4_STSM_NENS4_39AutoVectorizingCopyWithAssumedAlignmentILi128EEEEEEvvEEEEvNT_6ParamsE --------------------------
	.section	.nv.info._ZN7cutlass13device_kernelINS_4gemm6kernel13GemmUniversalIN4cute5tupleIJiiiiEEENS1_10collective13CollectiveMmaINS1_35MainloopSm100TmaUmmaWarpSpecializedILi4ELi2ELi4ENS5_IJNS4_1CILi1EEESB_SB_EEEEENS5_IJNSA_ILi64EEENSA_ILi240EEESE_EEENS_10bfloat16_tENS5_IJlSB_lEEESH_SI_NS4_8TiledMMAINS4_8MMA_AtomIJNS4_20SM100_MMA_F16BF16_SSISH_SH_fLi64ELi240ELNS4_4UMMA5MajorE0ELSN_0ELNSM_7ScaleInE0ELSO_0EEEEEENS4_6LayoutISC_NS5_IJNSA_ILi0EEESS_SS_EEEEENS5_IJNS4_10UnderscoreESV_SV_EEEEENS4_13SM90_TMA_LOADENS4_14ComposedLayoutINS4_7SwizzleILi3ELi4ELi3EEENS4_18smem_ptr_flag_bitsILi16EEENSR_INS5_IJNSA_ILi8EEESE_EEENS5_IJSE_SB_EEEEEEEvNS4_8identityESY_S18_vS19_EENS_8epilogue10collective18CollectiveEpilogueINS1B_23Sm100TmaWarpSpecializedILi2ELi1ELi120ELb1ELb0EEEJSG_NS5_IJNSR_ISE_SB_EENSR_ISF_SB_EEEEESH_SI_SH_SI_NS1B_6fusion15FusionCallbacksIS1F_NS1J_17LinearCombinationISH_fSH_fLNS_15FloatRoundStyleE2EEESG_S1I_JEEENS4_5SM1004TMEM4LOAD26SM100_TMEM_LOAD_16dp256b2xESY_NSZ_INS10_ILi1ELi4ELi3EEES13_NSR_INS5_IJS14_NSA_ILi16EEEEEENS5_IJS1U_SB_EEEEEEENS4_17SM75_U32x4_LDSM_NENS4_14SM90_TMA_STOREES1Y_NS4_17SM90_U32x4_STSM_NENS4_39AutoVectorizingCopyWithAssumedAlignmentILi128EEEEEEvvEEEEvNT_6ParamsE,"",@"SHT_CUDA_INFO"
	.sectionflags	@""
	.align	4


	//----- nvinfo : EIATTR_CUDA_API_VERSION
	.align		4
        /*0000*/ 	.byte	0x04, 0x37
        /*0002*/ 	.short	(.L_31 - .L_30)
.L_30:
        /*0004*/ 	.word	0x00000082


	//----- nvinfo : EIATTR_KPARAM_INFO
	.align		4
.L_31:
        /*0008*/ 	.byte	0x04, 0x17
        /*000a*/ 	.short	(.L_33 - .L_32)
.L_32:
        /*000c*/ 	.word	0x00000000
        /*0010*/ 	.short	0x0000
        /*0012*/ 	.short	0x0000
        /*0014*/ 	.byte	0x00, 0xf0, 0x01, 0x20


	//----- nvinfo : EIATTR_AT_ENTRY_FRAGMENTS
	.align		4
.L_33:
        /*0018*/ 	.byte	0x04, 0x4f
        /*001a*/ 	.short	(.L_35 - .L_34)


	//   ....[0]....
.L_34:
        /*001c*/ 	.word	0x00000006


	//----- nvinfo : EIATTR_RESERVED_SMEM_USED
	.align		4
.L_35:
        /*0020*/ 	.byte	0x01, 0x41
	.zero		2


	//----- nvinfo : EIATTR_SPARSE_MMA_MASK
	.align		4
        /*0024*/ 	.byte	0x03, 0x50
        /*0026*/ 	.short	0x0000


	//----- nvinfo : EIATTR_TCGEN05_1CTA_USED
	.align		4
        /*0028*/ 	.byte	0x01, 0x51
	.zero		2


	//----- nvinfo : EIATTR_MAXREG_COUNT
	.align		4
        /*002c*/ 	.byte	0x03, 0x1b
        /*002e*/ 	.short	0x00ff


	//----- nvinfo : EIATTR_NUM_BARRIERS
	.align		4
        /*0030*/ 	.byte	0x02, 0x4c
        /*0032*/ 	.byte	0x07
	.zero		1


	//----- nvinfo : EIATTR_EXTERNS
	.align		4
        /*0034*/ 	.byte	0x04, 0x0f
        /*0036*/ 	.short	(.L_37 - .L_36)


	//   ....[0]....
	.align		4
.L_36:
        /*0038*/ 	.word	index@(__assertfail)


	//----- nvinfo : EIATTR_ANNOTATIONS
	.align		4
.L_37:
        /*003c*/ 	.byte	0x04, 0x55
        /*003e*/ 	.short	(.L_39 - .L_38)


	//   ....[0]....
.L_38:
        /*0040*/ 	.word	0x00000001
        /*0044*/ 	.byte	0x60, 0x04, 0x00, 0x00, 0x01, 0x00, 0x00, 0x00, 0xa0, 0x4d, 0x00, 0x00, 0x01, 0x00, 0x00, 0x00
        /*0054*/ 	.byte	0x80, 0x4e, 0x00, 0x00, 0x01, 0x00, 0x00, 0x00, 0x00, 0x56, 0x00, 0x00, 0x01, 0x00, 0x00, 0x00
        /*0064*/ 	.byte	0x20, 0x58, 0x00, 0x00, 0x01, 0x00, 0x00, 0x00, 0x70, 0x5c, 0x00, 0x00, 0x01, 0x00, 0x00, 0x00
        /*0074*/ 	.byte	0x80, 0x79, 0x00, 0x00, 0x01, 0x00, 0x00, 0x00, 0xa0, 0x7f, 0x00, 0x00, 0x01, 0x00, 0x00, 0x00
        /*0084*/ 	.byte	0xc0, 0x9c, 0x00, 0x00, 0x01, 0x00, 0x00, 0x00, 0x30, 0x9d, 0x00, 0x00, 0x01, 0x00, 0x00, 0x00
        /*0094*/ 	.byte	0x50, 0x9d, 0x00, 0x00, 0x01, 0x00, 0x00, 0x00, 0x60, 0x9d, 0x00, 0x00, 0x01, 0x00, 0x00, 0x00
        /*00a4*/ 	.byte	0x30, 0x9e, 0x00, 0x00, 0x01, 0x00, 0x00, 0x00, 0x50, 0x9e, 0x00, 0x00, 0x01, 0x00, 0x00, 0x00
        /*00b4*/ 	.byte	0x10, 0xa0, 0x00, 0x00


	//----- nvinfo : EIATTR_MERCURY_ISA_VERSION
	.align		4
.L_39:
        /*00b8*/ 	.byte	0x03, 0x5f
        /*00ba*/ 	.short	0x0101


	//----- nvinfo : EIATTR_INT_WARP_WIDE_INSTR_OFFSETS
	.align		4
        /*00bc*/ 	.byte	0x04, 0x31
        /*00be*/ 	.short	(.L_41 - .L_40)


	//   ....[0]....
.L_40:
        /*00c0*/ 	.word	0x00003a10


	//   ....[1]....
        /*00c4*/ 	.word	0x00003a40


	//   ....[2]....
        /*00c8*/ 	.word	0x00003a90


	//   ....[3]....
        /*00cc*/ 	.word	0x00004660


	//   ....[4]....
        /*00d0*/ 	.word	0x000046e0


	//   ....[5]....
        /*00d4*/ 	.word	0x00004740


	//   ....[6]....
        /*00d8*/ 	.word	0x000047a0


	//   ....[7]....
        /*00dc*/ 	.word	0x00004800


	//   ....[8]....
        /*00e0*/ 	.word	0x00004820


	//   ....[9]....
        /*00e4*/ 	.word	0x000048a0


	//   ....[10]....
        /*00e8*/ 	.word	0x000048e0


	//   ....[11]....
        /*00ec*/ 	.word	0x00004900


	//   ....[12]....
        /*00f0*/ 	.word	0x00004960


	//   ....[13]....
        /*00f4*/ 	.word	0x000049a0


	//   ....[14]....
        /*00f8*/ 	.word	0x000049c0


	//   ....[15]....
        /*00fc*/ 	.word	0x00004a20


	//   ....[16]....
        /*0100*/ 	.word	0x00004a60


	//   ....[17]....
        /*0104*/ 	.word	0x00004ad0


	//   ....[18]....
        /*0108*/ 	.word	0x00004b20


	//----- nvinfo : EIATTR_COOP_GROUP_MASK_REGIDS
	.align		4
.L_41:
        /*010c*/ 	.byte	0x04, 0x29
        /*010e*/ 	.short	(.L_43 - .L_42)


	//   ....[0]....
.L_42:
        /*0110*/ 	.word	0xffffffff


	//   ....[1]....
        /*0114*/ 	.word	0xffffffff


	//   ....[2]....
        /*0118*/ 	.word	0xffffffff


	//   ....[3]....
        /*011c*/ 	.word	0xffffffff


	//   ....[4]....
        /*0120*/ 	.word	0xffffffff


	//   ....[5]....
        /*0124*/ 	.word	0xffffffff


	//   ....[6]....
        /*0128*/ 	.word	0xffffffff


	//   ....[7]....
        /*012c*/ 	.word	0xffffffff


	//   ....[8]....
        /*0130*/ 	.word	0xffffffff


	//   ....[9]....
        /*0134*/ 	.word	0xffffffff


	//   ....[10]....
        /*0138*/ 	.word	0xffffffff


	//   ....[11]....
        /*013c*/ 	.word	0xffffffff


	//   ....[12]....
        /*0140*/ 	.word	0xffffffff


	//----- nvinfo : EIATTR_COOP_GROUP_INSTR_OFFSETS
	.align		4
.L_43:
        /*0144*/ 	.byte	0x04, 0x28
        /*0146*/ 	.short	(.L_45 - .L_44)


	//   ....[0]....
.L_44:
        /*0148*/ 	.word	0x000000a0


	//   ....[1]....
        /*014c*/ 	.word	0x00000500


	//   ....[2]....
        /*0150*/ 	.word	0x00000670


	//   ....[3]....
        /*0154*/ 	.word	0x000007d0


	//   ....[4]....
        /*0158*/ 	.word	0x000008d0


	//   ....[5]....
        /*015c*/ 	.word	0x00000a40


	//   ....[6]....
        /*0160*/ 	.word	0x00000be0


	//   ....[7]....
        /*0164*/ 	.word	0x00001d60


	//   ....[8]....
        /*0168*/ 	.word	0x00002c30


	//   ....[9]....
        /*016c*/ 	.word	0x00002e40


	//   ....[10]....
        /*0170*/ 	.word	0x00002e70


	//   ....[11]....
        /*0174*/ 	.word	0x00003900


	//   ....[12]....
        /*0178*/ 	.word	0x00003b30


	//----- nvinfo : EIATTR_VRC_CTA_INIT_COUNT
	.align		4
.L_45:
        /*017c*/ 	.byte	0x02, 0x4a
        /*017e*/ 	.byte	0x80
	.zero		1


	//----- nvinfo : EIATTR_SYSCALL_OFFSETS
	.align		4
        /*0180*/ 	.byte	0x04, 0x46
        /*0182*/ 	.short	(.L_47 - .L_46)


	//   ....[0]....
.L_46:
        /*0184*/ 	.word	0x00005710


	//   ....[1]....
        /*0188*/ 	.word	0x00005800


	//   ....[2]....
        /*018c*/ 	.word	0x00006510


	//   ....[3]....
        /*0190*/ 	.word	0x00006680


	//   ....[4]....
        /*0194*/ 	.word	0x000067f0


	//   ....[5]....
        /*0198*/ 	.word	0x00006960


	//   ....[6]....
        /*019c*/ 	.word	0x00006ad0


	//   ....[7]....
        /*01a0*/ 	.word	0x00006c40


	//   ....[8]....
        /*01a4*/ 	.word	0x00006db0


	//   ....[9]....
        /*01a8*/ 	.word	0x00006f20


	//   ....[10]....
        /*01ac*/ 	.word	0x00007090


	//   ....[11]....
        /*01b0*/ 	.word	0x00007200


	//   ....[12]....
        /*01b4*/ 	.word	0x00007370


	//   ....[13]....
        /*01b8*/ 	.word	0x000074e0


	//   ....[14]....
        /*01bc*/ 	.word	0x00007650


	//   ....[15]....
        /*01c0*/ 	.word	0x000077c0


	//   ....[16]....
        /*01c4*/ 	.word	0x00007930


	//----- nvinfo : EIATTR_MBARRIER_INSTR_OFFSETS
	.align		4
.L_47:
        /*01c8*/ 	.byte	0x04, 0x39
        /*01ca*/ 	.short	(.L_49 - .L_48)


	//   ....[0]....
.L_48:
        /*01cc*/ 	.word	0x000005e0
        /*01d0*/ 	.word	0x000000ff
        /*01d4*/ 	.word	0x00000000
        /*01d8*/ 	.short	0x0100
        /*01da*/ 	.byte	0x05
	.zero		1


	//   ....[1]....
        /*01dc*/ 	.word	0x000005f0
        /*01e0*/ 	.word	0x000000ff
        /*01e4*/ 	.word	0x00000020
        /*01e8*/ 	.short	0x0100
        /*01ea*/ 	.byte	0x05
	.zero		1


	//   ....[2]....
        /*01ec*/ 	.word	0x00000600
        /*01f0*/ 	.word	0x000000ff
        /*01f4*/ 	.word	0x00000008
        /*01f8*/ 	.short	0x0100
        /*01fa*/ 	.byte	0x05
	.zero		1


	//   ....[3]....
        /*01fc*/ 	.word	0x00000610
        /*0200*/ 	.word	0x000000ff
        /*0204*/ 	.word	0x00000028
        /*0208*/ 	.short	0x0100
        /*020a*/ 	.byte	0x05
	.zero		1


	//   ....[4]....
        /*020c*/ 	.word	0x00000620
        /*0210*/ 	.word	0x000000ff
        /*0214*/ 	.word	0x00000010
        /*0218*/ 	.short	0x0100
        /*021a*/ 	.byte	0x05
	.zero		1


	//   ....[5]....
        /*021c*/ 	.word	0x00000630
        /*0220*/ 	.word	0x000000ff
        /*0224*/ 	.word	0x00000030
        /*0228*/ 	.short	0x0100
        /*022a*/ 	.byte	0x05
	.zero		1


	//   ....[6]....
        /*022c*/ 	.word	0x00000640
        /*0230*/ 	.word	0x000000ff
        /*0234*/ 	.word	0x00000018
        /*0238*/ 	.short	0x0100
        /*023a*/ 	.byte	0x05
	.zero		1


	//   ....[7]....
        /*023c*/ 	.word	0x00000650
        /*0240*/ 	.word	0x000000ff
        /*0244*/ 	.word	0x00000038
        /*0248*/ 	.short	0x0100
        /*024a*/ 	.byte	0x05
	.zero		1


	//   ....[8]....
        /*024c*/ 	.word	0x00000780
        /*0250*/ 	.word	0x000000ff
        /*0254*/ 	.word	0x00000040
        /*0258*/ 	.short	0x0100
        /*025a*/ 	.byte	0x06
	.zero		1


	//   ....[9]....
        /*025c*/ 	.word	0x00000790
        /*0260*/ 	.word	0x000000ff
        /*0264*/ 	.word	0x00000050
        /*0268*/ 	.short	0x0100
        /*026a*/ 	.byte	0x06
	.zero		1


	//   ....[10]....
        /*026c*/ 	.word	0x000007a0
        /*0270*/ 	.word	0x000000ff
        /*0274*/ 	.word	0x00000048
        /*0278*/ 	.short	0x0100
        /*027a*/ 	.byte	0x06
	.zero		1


	//   ....[11]....
        /*027c*/ 	.word	0x000007b0
        /*0280*/ 	.word	0x000000ff
        /*0284*/ 	.word	0x00000058
        /*0288*/ 	.short	0x0100
        /*028a*/ 	.byte	0x06
	.zero		1


	//   ....[12]....
        /*028c*/ 	.word	0x000008a0
        /*0290*/ 	.word	0x000000ff
        /*0294*/ 	.word	0x00000060
        /*0298*/ 	.short	0x0100
        /*029a*/ 	.byte	0x05
	.zero		1


	//   ....[13]....
        /*029c*/ 	.word	0x000008b0
        /*02a0*/ 	.word	0x000000ff
        /*02a4*/ 	.word	0x00000068
        /*02a8*/ 	.short	0x0100
        /*02aa*/ 	.byte	0x05
	.zero		1


	//   ....[14]....
        /*02ac*/ 	.word	0x000009f0
        /*02b0*/ 	.word	0x000000ff
        /*02b4*/ 	.word	0x00000070
        /*02b8*/ 	.short	0x0100
        /*02ba*/ 	.byte	0x05
	.zero		1


	//   ....[15]....
        /*02bc*/ 	.word	0x00000a00
        /*02c0*/ 	.word	0x000000ff
        /*02c4*/ 	.word	0x00000080
        /*02c8*/ 	.short	0x0100
        /*02ca*/ 	.byte	0x05
	.zero		1


	//   ....[16]....
        /*02cc*/ 	.word	0x00000a10
        /*02d0*/ 	.word	0x000000ff
        /*02d4*/ 	.word	0x00000078
        /*02d8*/ 	.short	0x0100
        /*02da*/ 	.byte	0x05
	.zero		1


	//   ....[17]....
        /*02dc*/ 	.word	0x00000a20
        /*02e0*/ 	.word	0x000000ff
        /*02e4*/ 	.word	0x00000088
        /*02e8*/ 	.short	0x0100
        /*02ea*/ 	.byte	0x05
	.zero		1


	//   ....[18]....
        /*02ec*/ 	.word	0x00000b50
        /*02f0*/ 	.word	0x000000ff
        /*02f4*/ 	.word	0x00000090
        /*02f8*/ 	.short	0x0100
        /*02fa*/ 	.byte	0x06
	.zero		1


	//   ....[19]....
        /*02fc*/ 	.word	0x00000b60
        /*0300*/ 	.word	0x000000ff
        /*0304*/ 	.word	0x000000b0
        /*0308*/ 	.short	0x0100
        /*030a*/ 	.byte	0x06
	.zero		1


	//   ....[20]....
        /*030c*/ 	.word	0x00000b70
        /*0310*/ 	.word	0x000000ff
        /*0314*/ 	.word	0x00000098
        /*0318*/ 	.short	0x0100
        /*031a*/ 	.byte	0x06
	.zero		1


	//   ....[21]....
        /*031c*/ 	.word	0x00000b80
        /*0320*/ 	.word	0x000000ff
        /*0324*/ 	.word	0x000000b8
        /*0328*/ 	.short	0x0100
        /*032a*/ 	.byte	0x06
	.zero		1


	//   ....[22]....
        /*032c*/ 	.word	0x00000b90
        /*0330*/ 	.word	0x000000ff
        /*0334*/ 	.word	0x000000a0
        /*0338*/ 	.short	0x0100
        /*033a*/ 	.byte	0x06
	.zero		1


	//   ....[23]....
        /*033c*/ 	.word	0x00000ba0
        /*0340*/ 	.word	0x000000ff
        /*0344*/ 	.word	0x000000c0
        /*0348*/ 	.short	0x0100
        /*034a*/ 	.byte	0x06
	.zero		1


	//   ....[24]....
        /*034c*/ 	.word	0x00000bb0
        /*0350*/ 	.word	0x000000ff
        /*0354*/ 	.word	0x000000a8
        /*0358*/ 	.short	0x0100
        /*035a*/ 	.byte	0x06
	.zero		1


	//   ....[25]....
        /*035c*/ 	.word	0x00000bc0
        /*0360*/ 	.word	0x000000ff
        /*0364*/ 	.word	0x000000c8
        /*0368*/ 	.short	0x0100
        /*036a*/ 	.byte	0x06
	.zero		1


	//   ....[26]....
        /*036c*/ 	.word	0x00000cd0
        /*0370*/ 	.word	0x000000ff
        /*0374*/ 	.word	0x000000d0
        /*0378*/ 	.short	0x0100
        /*037a*/ 	.byte	0x05
	.zero		1


	//   ....[27]....
        /*037c*/ 	.word	0x00000ce0
        /*0380*/ 	.word	0x000000ff
        /*0384*/ 	.word	0x000000e0
        /*0388*/ 	.short	0x0100
        /*038a*/ 	.byte	0x05
	.zero		1


	//   ....[28]....
        /*038c*/ 	.word	0x00000cf0
        /*0390*/ 	.word	0x000000ff
        /*0394*/ 	.word	0x000000d8
        /*0398*/ 	.short	0x0100
        /*039a*/ 	.byte	0x05
	.zero		1


	//   ....[29]....
        /*039c*/ 	.word	0x00000d00
        /*03a0*/ 	.word	0x000000ff
        /*03a4*/ 	.word	0x000000e8
        /*03a8*/ 	.short	0x0100
        /*03aa*/ 	.byte	0x05
	.zero		1


	//   ....[30]....
        /*03ac*/ 	.word	0x00001680
        /*03b0*/ 	.word	0x00000002
        /*03b4*/ 	.word	0x000000e0
        /*03b8*/ 	.short	0x010a
        /*03ba*/ 	.byte	0xff
	.zero		1


	//   ....[31]....
        /*03bc*/ 	.word	0x000016a0
        /*03c0*/ 	.word	0x00000002
        /*03c4*/ 	.word	0x000000d0
        /*03c8*/ 	.short	0x0101
        /*03ca*/ 	.byte	0xff
	.zero		1


	//   ....[32]....
        /*03cc*/ 	.word	0x00001780
        /*03d0*/ 	.word	0x000000ff
        /*03d4*/ 	.word	0x00000020
        /*03d8*/ 	.short	0x010a
        /*03da*/ 	.byte	0x05
	.zero		1


	//   ....[33]....
        /*03dc*/ 	.word	0x00001800
        /*03e0*/ 	.word	0x000000ff
        /*03e4*/ 	.word	0x00000020
        /*03e8*/ 	.short	0x010a
        /*03ea*/ 	.byte	0x21
	.zero		1


	//   ....[34]....
        /*03ec*/ 	.word	0x00001950
        /*03f0*/ 	.word	0x000000ff
        /*03f4*/ 	.word	0x00000020
        /*03f8*/ 	.short	0x010a
        /*03fa*/ 	.byte	0x08
	.zero		1


	//   ....[35]....
        /*03fc*/ 	.word	0x00001a60
        /*0400*/ 	.word	0x000000ff
        /*0404*/ 	.word	0x00000068
        /*0408*/ 	.short	0x0101
        /*040a*/ 	.byte	0x04
	.zero		1


	//   ....[36]....
        /*040c*/ 	.word	0x00001a80
        /*0410*/ 	.word	0x000000ff
        /*0414*/ 	.word	0x00000020
        /*0418*/ 	.short	0x010a
        /*041a*/ 	.byte	0x05
	.zero		1


	//   ....[37]....
        /*041c*/ 	.word	0x00001b00
        /*0420*/ 	.word	0x000000ff
        /*0424*/ 	.word	0x00000020
        /*0428*/ 	.short	0x010a
        /*042a*/ 	.byte	0x11
	.zero		1


	//   ....[38]....
        /*042c*/ 	.word	0x00001c50
        /*0430*/ 	.word	0x000000ff
        /*0434*/ 	.word	0x00000020
        /*0438*/ 	.short	0x010a
        /*043a*/ 	.byte	0x08
	.zero		1


	//   ....[39]....
        /*043c*/ 	.word	0x00001d90
        /*0440*/ 	.word	0x00000003
        /*0444*/ 	.word	0x00000070
        /*0448*/ 	.short	0x010a
        /*044a*/ 	.byte	0xff
	.zero		1


	//   ....[40]....
        /*044c*/ 	.word	0x00001ee0
        /*0450*/ 	.word	0x00000002
        /*0454*/ 	.word	0x00000000
        /*0458*/ 	.short	0x0101
        /*045a*/ 	.byte	0xff
	.zero		1


	//   ....[41]....
        /*045c*/ 	.word	0x00002480
        /*0460*/ 	.word	0x000000ff
        /*0464*/ 	.word	0x00000000
        /*0468*/ 	.short	0x010a
        /*046a*/ 	.byte	0x05
	.zero		1


	//   ....[42]....
        /*046c*/ 	.word	0x00002510
        /*0470*/ 	.word	0x000000ff
        /*0474*/ 	.word	0x00000000
        /*0478*/ 	.short	0x010a
        /*047a*/ 	.byte	0x05
	.zero		1


	//   ....[43]....
        /*047c*/ 	.word	0x000025a0
        /*0480*/ 	.word	0x000000ff
        /*0484*/ 	.word	0x00000000
        /*0488*/ 	.short	0x010a
        /*048a*/ 	.byte	0x05
	.zero		1


	//   ....[44]....
        /*048c*/ 	.word	0x00002640
        /*0490*/ 	.word	0x00000000
        /*0494*/ 	.word	0x00000000
        /*0498*/ 	.short	0x010a
        /*049a*/ 	.byte	0xff
	.zero		1


	//   ....[45]....
        /*049c*/ 	.word	0x00002780
        /*04a0*/ 	.word	0x00000000
        /*04a4*/ 	.word	0x000000d0
        /*04a8*/ 	.short	0x010a
        /*04aa*/ 	.byte	0xff
	.zero		1


	//   ....[46]....
        /*04ac*/ 	.word	0x000027f0
        /*04b0*/ 	.word	0x00000000
        /*04b4*/ 	.word	0x00000000
        /*04b8*/ 	.short	0x0101
        /*04ba*/ 	.byte	0xff
	.zero		1


	//   ....[47]....
        /*04bc*/ 	.word	0x00002800
        /*04c0*/ 	.word	0x000000ff
        /*04c4*/ 	.word	0x00000080
        /*04c8*/ 	.short	0x010a
        /*04ca*/ 	.byte	0x05
	.zero		1


	//   ....[48]....
        /*04cc*/ 	.word	0x00002920
        /*04d0*/ 	.word	0x00000000
        /*04d4*/ 	.word	0x00000070
        /*04d8*/ 	.short	0x010a
        /*04da*/ 	.byte	0xff
	.zero		1


	//   ....[49]....
        /*04dc*/ 	.word	0x00002a10
        /*04e0*/ 	.word	0x00000000
        /*04e4*/ 	.word	0x00000000
        /*04e8*/ 	.short	0x0101
        /*04ea*/ 	.byte	0xff
	.zero		1


	//   ....[50]....
        /*04ec*/ 	.word	0x00002ac0
        /*04f0*/ 	.word	0x000000ff
        /*04f4*/ 	.word	0x00000080
        /*04f8*/ 	.short	0x0106
        /*04fa*/ 	.byte	0x05
	.zero		1


	//   ....[51]....
        /*04fc*/ 	.word	0x00002ae0
        /*0500*/ 	.word	0x000000ff
        /*0504*/ 	.word	0x00000080
        /*0508*/ 	.short	0x010a
        /*050a*/ 	.byte	0x05
	.zero		1


	//   ....[52]....
        /*050c*/ 	.word	0x00002b70
        /*0510*/ 	.word	0x000000ff
        /*0514*/ 	.word	0x00000080
        /*0518*/ 	.short	0x0106
        /*051a*/ 	.byte	0x04
	.zero		1


	//   ....[53]....
        /*051c*/ 	.word	0x00002bb0
        /*0520*/ 	.word	0x00000000
        /*0524*/ 	.word	0x00000080
        /*0528*/ 	.short	0x010a
        /*052a*/ 	.byte	0xff
	.zero		1


	//   ....[54]....
        /*052c*/ 	.word	0x00003100
        /*0530*/ 	.word	0x00000003
        /*0534*/ 	.word	0x00000070
        /*0538*/ 	.short	0x010a
        /*053a*/ 	.byte	0xff
	.zero		1


	//   ....[55]....
        /*053c*/ 	.word	0x00003210
        /*0540*/ 	.word	0x00000005
        /*0544*/ 	.word	0x00000000
        /*0548*/ 	.short	0x0101
        /*054a*/ 	.byte	0xff
	.zero		1


	//   ....[56]....
        /*054c*/ 	.word	0x00003220
        /*0550*/ 	.word	0x000000ff
        /*0554*/ 	.word	0x00000000
        /*0558*/ 	.short	0x010a
        /*055a*/ 	.byte	0x05
	.zero		1


	//   ....[57]....
        /*055c*/ 	.word	0x00003280
        /*0560*/ 	.word	0x000000ff
        /*0564*/ 	.word	0x000000b0
        /*0568*/ 	.short	0x010a
        /*056a*/ 	.byte	0x0e
	.zero		1


	//   ....[58]....
        /*056c*/ 	.word	0x00003350
        /*0570*/ 	.word	0x000000ff
        /*0574*/ 	.word	0x00000000
        /*0578*/ 	.short	0x010a
        /*057a*/ 	.byte	0x07
	.zero		1


	//   ....[59]....
        /*057c*/ 	.word	0x00003480
        /*0580*/ 	.word	0x000000ff
        /*0584*/ 	.word	0x00000000
        /*0588*/ 	.short	0x010a
        /*058a*/ 	.byte	0x06
	.zero		1


	//   ....[60]....
        /*058c*/ 	.word	0x00003730
        /*0590*/ 	.word	0x000000ff
        /*0594*/ 	.word	0x00000000
        /*0598*/ 	.short	0x010a
        /*059a*/ 	.byte	0x05
	.zero		1


	//   ....[61]....
        /*059c*/ 	.word	0x000037c0
        /*05a0*/ 	.word	0x000000ff
        /*05a4*/ 	.word	0x00000000
        /*05a8*/ 	.short	0x010a
        /*05aa*/ 	.byte	0x05
	.zero		1


	//   ....[62]....
        /*05ac*/ 	.word	0x00003850
        /*05b0*/ 	.word	0x000000ff
        /*05b4*/ 	.word	0x00000000
        /*05b8*/ 	.short	0x010a
        /*05ba*/ 	.byte	0x05
	.zero		1


	//   ....[63]....
        /*05bc*/ 	.word	0x000038e0
        /*05c0*/ 	.word	0x000000ff
        /*05c4*/ 	.word	0x00000000
        /*05c8*/ 	.short	0x010a
        /*05ca*/ 	.byte	0x06
	.zero		1


	//   ....[64]....
        /*05cc*/ 	.word	0x00003db0
        /*05d0*/ 	.word	0x00000002
        /*05d4*/ 	.word	0x00000070
        /*05d8*/ 	.short	0x010a
        /*05da*/ 	.byte	0xff
	.zero		1


	//   ....[65]....
        /*05dc*/ 	.word	0x00003f20
        /*05e0*/ 	.word	0x00000000
        /*05e4*/ 	.word	0x00000000
        /*05e8*/ 	.short	0x0101
        /*05ea*/ 	.byte	0xff
	.zero		1


	//   ....[66]....
        /*05ec*/ 	.word	0x000043d0
        /*05f0*/ 	.word	0x000000ff
        /*05f4*/ 	.word	0x00000068
        /*05f8*/ 	.short	0x010a
        /*05fa*/ 	.byte	0x06
	.zero		1


	//   ....[67]....
        /*05fc*/ 	.word	0x00004590
        /*0600*/ 	.word	0x000000ff
        /*0604*/ 	.word	0x00000050
        /*0608*/ 	.short	0x010a
        /*060a*/ 	.byte	0x05
	.zero		1


	//   ....[68]....
        /*060c*/ 	.word	0x00004b50
        /*0610*/ 	.word	0x000000ff
        /*0614*/ 	.word	0x00000040
        /*0618*/ 	.short	0x010b
        /*061a*/ 	.byte	0x05
	.zero		1


	//   ....[69]....
        /*061c*/ 	.word	0x00004b60
        /*0620*/ 	.word	0x000000ff
        /*0624*/ 	.word	0x00000000
        /*0628*/ 	.short	0x0101
        /*062a*/ 	.byte	0x21
	.zero		1


	//   ....[70]....
        /*062c*/ 	.word	0x00004bd0
        /*0630*/ 	.word	0x000000ff
        /*0634*/ 	.word	0x00000000
        /*0638*/ 	.short	0x010a
        /*063a*/ 	.byte	0x04
	.zero		1


	//   ....[71]....
        /*063c*/ 	.word	0x00004c70
        /*0640*/ 	.word	0x00000000
        /*0644*/ 	.word	0x00000000
        /*0648*/ 	.short	0x010a
        /*064a*/ 	.byte	0xff
	.zero		1


	//   ....[72]....
        /*064c*/ 	.word	0x00004f10
        /*0650*/ 	.word	0x000000ff
        /*0654*/ 	.word	0x00000070
        /*0658*/ 	.short	0x010a
        /*065a*/ 	.byte	0x04
	.zero		1


	//   ....[73]....
        /*065c*/ 	.word	0x00004fe0
        /*0660*/ 	.word	0x000000ff
        /*0664*/ 	.word	0x00000000
        /*0668*/ 	.short	0x0101
        /*066a*/ 	.byte	0x04
	.zero		1


	//   ....[74]....
        /*066c*/ 	.word	0x00005ca0
        /*0670*/ 	.word	0x00000009
        /*0674*/ 	.word	0x00000040
        /*0678*/ 	.short	0x010a
        /*067a*/ 	.byte	0xff
	.zero		1


	//   ....[75]....
        /*067c*/ 	.word	0x00005de0
        /*0680*/ 	.word	0x00000008
        /*0684*/ 	.word	0x00000090
        /*0688*/ 	.short	0x010a
        /*068a*/ 	.byte	0xff
	.zero		1


	//   ....[76]....
        /*068c*/ 	.word	0x00005fd0
        /*0690*/ 	.word	0x00000009
        /*0694*/ 	.word	0x00000040
        /*0698*/ 	.short	0x010a
        /*069a*/ 	.byte	0xff
	.zero		1


	//   ....[77]....
        /*069c*/ 	.word	0x00006330
        /*06a0*/ 	.word	0x00000008
        /*06a4*/ 	.word	0x00000090
        /*06a8*/ 	.short	0x010a
        /*06aa*/ 	.byte	0xff
	.zero		1


	//   ....[78]....
        /*06ac*/ 	.word	0x00008bb0
        /*06b0*/ 	.word	0x000000ff
        /*06b4*/ 	.word	0x00000000
        /*06b8*/ 	.short	0x0101
        /*06ba*/ 	.byte	0x04
	.zero		1


	//   ....[79]....
        /*06bc*/ 	.word	0x00009e10
        /*06c0*/ 	.word	0x00000000
        /*06c4*/ 	.word	0x00000000
        /*06c8*/ 	.short	0x0101
        /*06ca*/ 	.byte	0xff
	.zero		1


	//   ....[80]....
        /*06cc*/ 	.word	0x0000a190
        /*06d0*/ 	.word	0x00000002
        /*06d4*/ 	.word	0x000000e0
        /*06d8*/ 	.short	0x010a
        /*06da*/ 	.byte	0xff
	.zero		1


	//   ....[81]....
        /*06dc*/ 	.word	0x0000a1f0
        /*06e0*/ 	.word	0x00000004
        /*06e4*/ 	.word	0x00000020
        /*06e8*/ 	.short	0x010a
        /*06ea*/ 	.byte	0xff
	.zero		1


	//   ....[82]....
        /*06ec*/ 	.word	0x0000a250
        /*06f0*/ 	.word	0x00000004
        /*06f4*/ 	.word	0x00000020
        /*06f8*/ 	.short	0x010a
        /*06fa*/ 	.byte	0xff
	.zero		1


	//   ....[83]....
        /*06fc*/ 	.word	0x0000a2a0
        /*0700*/ 	.word	0x00000003
        /*0704*/ 	.word	0x00000070
        /*0708*/ 	.short	0x010a
        /*070a*/ 	.byte	0xff
	.zero		1


	//   ....[84]....
        /*070c*/ 	.word	0x0000a300
        /*0710*/ 	.word	0x00000003
        /*0714*/ 	.word	0x00000000
        /*0718*/ 	.short	0x010a
        /*071a*/ 	.byte	0xff
	.zero		1


	//   ....[85]....
        /*071c*/ 	.word	0x0000a360
        /*0720*/ 	.word	0x00000003
        /*0724*/ 	.word	0x00000000
        /*0728*/ 	.short	0x010a
        /*072a*/ 	.byte	0xff
	.zero		1


	//   ....[86]....
        /*072c*/ 	.word	0x0000a3c0
        /*0730*/ 	.word	0x00000003
        /*0734*/ 	.word	0x00000000
        /*0738*/ 	.short	0x010a
        /*073a*/ 	.byte	0xff
	.zero		1


	//   ....[87]....
        /*073c*/ 	.word	0x0000a410
        /*0740*/ 	.word	0x00000000
        /*0744*/ 	.word	0x000000d0
        /*0748*/ 	.short	0x010a
        /*074a*/ 	.byte	0xff
	.zero		1


	//   ....[88]....
        /*074c*/ 	.word	0x0000a470
        /*0750*/ 	.word	0x00000003
        /*0754*/ 	.word	0x00000080
        /*0758*/ 	.short	0x010a
        /*075a*/ 	.byte	0xff
	.zero		1


	//   ....[89]....
        /*075c*/ 	.word	0x0000a4c0
        /*0760*/ 	.word	0x00000000
        /*0764*/ 	.word	0x00000070
        /*0768*/ 	.short	0x010a
        /*076a*/ 	.byte	0xff
	.zero		1


	//   ....[90]....
        /*076c*/ 	.word	0x0000a520
        /*0770*/ 	.word	0x00000002
        /*0774*/ 	.word	0x00000080
        /*0778*/ 	.short	0x010a
        /*077a*/ 	.byte	0xff
	.zero		1


	//   ....[91]....
        /*077c*/ 	.word	0x0000a570
        /*0780*/ 	.word	0x00000003
        /*0784*/ 	.word	0x00000070
        /*0788*/ 	.short	0x010a
        /*078a*/ 	.byte	0xff
	.zero		1


	//   ....[92]....
        /*078c*/ 	.word	0x0000a5d0
        /*0790*/ 	.word	0x00000004
        /*0794*/ 	.word	0x000000b0
        /*0798*/ 	.short	0x010a
        /*079a*/ 	.byte	0xff
	.zero		1


	//   ....[93]....
        /*079c*/ 	.word	0x0000a630
        /*07a0*/ 	.word	0x00000003
        /*07a4*/ 	.word	0x00000000
        /*07a8*/ 	.short	0x010a
        /*07aa*/ 	.byte	0xff
	.zero		1


	//   ....[94]....
        /*07ac*/ 	.word	0x0000a690
        /*07b0*/ 	.word	0x00000002
        /*07b4*/ 	.word	0x00000000
        /*07b8*/ 	.short	0x010a
        /*07ba*/ 	.byte	0xff
	.zero		1


	//   ....[95]....
        /*07bc*/ 	.word	0x0000a6f0
        /*07c0*/ 	.word	0x00000003
        /*07c4*/ 	.word	0x00000000
        /*07c8*/ 	.short	0x010a
        /*07ca*/ 	.byte	0xff
	.zero		1


	//   ....[96]....
        /*07cc*/ 	.word	0x0000a750
        /*07d0*/ 	.word	0x00000003
        /*07d4*/ 	.word	0x00000000
        /*07d8*/ 	.short	0x010a
        /*07da*/ 	.byte	0xff
	.zero		1


	//   ....[97]....
        /*07dc*/ 	.word	0x0000a7b0
        /*07e0*/ 	.word	0x00000002
        /*07e4*/ 	.word	0x00000000
        /*07e8*/ 	.short	0x010a
        /*07ea*/ 	.byte	0xff
	.zero		1


	//   ....[98]....
        /*07ec*/ 	.word	0x0000a800
        /*07f0*/ 	.word	0x00000002
        /*07f4*/ 	.word	0x00000070
        /*07f8*/ 	.short	0x010a
        /*07fa*/ 	.byte	0xff
	.zero		1


	//   ....[99]....
        /*07fc*/ 	.word	0x0000a860
        /*0800*/ 	.word	0x00000002
        /*0804*/ 	.word	0x00000068
        /*0808*/ 	.short	0x010a
        /*080a*/ 	.byte	0xff
	.zero		1


	//   ....[100]....
        /*080c*/ 	.word	0x0000a8c0
        /*0810*/ 	.word	0x00000003
        /*0814*/ 	.word	0x00000050
        /*0818*/ 	.short	0x010a
        /*081a*/ 	.byte	0xff
	.zero		1


	//   ....[101]....
        /*081c*/ 	.word	0x0000a920
        /*0820*/ 	.word	0x00000002
        /*0824*/ 	.word	0x00000000
        /*0828*/ 	.short	0x010a
        /*082a*/ 	.byte	0xff
	.zero		1


	//   ....[102]....
        /*082c*/ 	.word	0x0000a980
        /*0830*/ 	.word	0x00000002
        /*0834*/ 	.word	0x00000070
        /*0838*/ 	.short	0x010a
        /*083a*/ 	.byte	0xff
	.zero		1


	//   ....[103]....
        /*083c*/ 	.word	0x0000a9d0
        /*0840*/ 	.word	0x00000009
        /*0844*/ 	.word	0x00000040
        /*0848*/ 	.short	0x010a
        /*084a*/ 	.byte	0xff
	.zero		1


	//   ....[104]....
        /*084c*/ 	.word	0x0000aa20
        /*0850*/ 	.word	0x00000008
        /*0854*/ 	.word	0x00000090
        /*0858*/ 	.short	0x010a
        /*085a*/ 	.byte	0xff
	.zero		1


	//----- nvinfo : EIATTR_NUM_MBARRIERS
	.align		4
.L_49:
        /*085c*/ 	.byte	0x03, 0x38
        /*085e*/ 	.short	0x001e


	//----- nvinfo : EIATTR_EXIT_INSTR_OFFSETS
	.align		4
        /*0860*/ 	.byte	0x04, 0x1c
        /*0862*/ 	.short	(.L_51 - .L_50)


	//   ....[0]....
.L_50:
        /*0864*/ 	.word	0x00002670


	//   ....[1]....
        /*0868*/ 	.word	0x00002b80


	//   ....[2]....
        /*086c*/ 	.word	0x00002be0


	//   ....[3]....
        /*0870*/ 	.word	0x00003b40


	//   ....[4]....
        /*0874*/ 	.word	0x00004ca0


	//   ....[5]....
        /*0878*/ 	.word	0x00004ce0


	//   ....[6]....
        /*087c*/ 	.word	0x0000a0a0


	//   ....[7]....
        /*0880*/ 	.word	0x0000a120


	//   ....[8]....
        /*0884*/ 	.word	0x0000a150


	//   ....[9]....
        /*0888*/ 	.word	0x0000a180


	//----- nvinfo : EIATTR_MAX_THREADS
	.align		4
.L_51:
        /*088c*/ 	.byte	0x04, 0x05
        /*088e*/ 	.short	(.L_53 - .L_52)
.L_52:
        /*0890*/ 	.word	0x00000100
        /*0894*/ 	.word	0x00000001
        /*0898*/ 	.word	0x00000001


	//----- nvinfo : EIATTR_CRS_STACK_SIZE
	.align		4
.L_53:
        /*089c*/ 	.byte	0x04, 0x1e
        /*089e*/ 	.short	(.L_55 - .L_54)
.L_54:
        /*08a0*/ 	.word	0x00000000


	//----- nvinfo : EIATTR_CBANK_PARAM_SIZE
	.align		4
.L_55:
        /*08a4*/ 	.byte	0x03, 0x19
        /*08a6*/ 	.short	0x0800


	//----- nvinfo : EIATTR_PARAM_CBANK
	.align		4
        /*08a8*/ 	.byte	0x04, 0x0a
        /*08aa*/ 	.short	(.L_57 - .L_56)
	.align		4
.L_56:
        /*08ac*/ 	.word	index@(.nv.constant0._ZN7cutlass13device_kernelINS_4gemm6kernel13GemmUniversalIN4cute5tupleIJiiiiEEENS1_10collective13CollectiveMmaINS1_35MainloopSm100TmaUmmaWarpSpecializedILi4ELi2ELi4ENS5_IJNS4_1CILi1EEESB_SB_EEEEENS5_IJNSA_ILi64EEENSA_ILi240EEESE_EEENS_10bfloat16_tENS5_IJlSB_lEEESH_SI_NS4_8TiledMMAINS4_8MMA_AtomIJNS4_20SM100_MMA_F16BF16_SSISH_SH_fLi64ELi240ELNS4_4UMMA5MajorE0ELSN_0ELNSM_7ScaleInE0ELSO_0EEEEEENS4_6LayoutISC_NS5_IJNSA_ILi0EEESS_SS_EEEEENS5_IJNS4_10UnderscoreESV_SV_EEEEENS4_13SM90_TMA_LOADENS4_14ComposedLayoutINS4_7SwizzleILi3ELi4ELi3EEENS4_18smem_ptr_flag_bitsILi16EEENSR_INS5_IJNSA_ILi8EEESE_EEENS5_IJSE_SB_EEEEEEEvNS4_8identityESY_S18_vS19_EENS_8epilogue10collective18CollectiveEpilogueINS1B_23Sm100TmaWarpSpecializedILi2ELi1ELi120ELb1ELb0EEEJSG_NS5_IJNSR_ISE_SB_EENSR_ISF_SB_EEEEESH_SI_SH_SI_NS1B_6fusion15FusionCallbacksIS1F_NS1J_17LinearCombinationISH_fSH_fLNS_15FloatRoundStyleE2EEESG_S1I_JEEENS4_5SM1004TMEM4LOAD26SM100_TMEM_LOAD_16dp256b2xESY_NSZ_INS10_ILi1ELi4ELi3EEES13_NSR_INS5_IJS14_NSA_ILi16EEEEEENS5_IJS1U_SB_EEEEEEENS4_17SM75_U32x4_LDSM_NENS4_14SM90_TMA_STOREES1Y_NS4_17SM90_U32x4_STSM_NENS4_39AutoVectorizingCopyWithAssumedAlignmentILi128EEEEEEvvEEEEvNT_6ParamsE)
        /*08b0*/ 	.short	0x0380
        /*08b2*/ 	.short	0x0800


	//----- nvinfo : EIATTR_SW_WAR
	.align		4
.L_57:
        /*08b4*/ 	.byte	0x04, 0x36
        /*08b6*/ 	.short	(.L_59 - .L_58)
.L_58:
        /*08b8*/ 	.word	0x00000008
.L_59:


//--------------------- .nv.callgraph             --------------------------
	.section	.nv.callgraph,"",@"SHT_CUDA_CALLGRAPH"
	.align	4
	.sectionentsize	8
	.align		4
        /*0000*/ 	.word	0x00000000
	.align		4
        /*0004*/ 	.word	0xffffffff
	.align		4
        /*0008*/ 	.word	index@(_ZN7cutlass13device_kernelINS_4gemm6kernel13GemmUniversalIN4cute5tupleIJiiiiEEENS1_10collective13CollectiveMmaINS1_35MainloopSm100TmaUmmaWarpSpecializedILi4ELi2ELi4ENS5_IJNS4_1CILi1EEESB_SB_EEEEENS5_IJNSA_ILi64EEENSA_ILi240EEESE_EEENS_10bfloat16_tENS5_IJlSB_lEEESH_SI_NS4_8TiledMMAINS4_8MMA_AtomIJNS4_20SM100_MMA_F16BF16_SSISH_SH_fLi64ELi240ELNS4_4UMMA5MajorE0ELSN_0ELNSM_7ScaleInE0ELSO_0EEEEEENS4_6LayoutISC_NS5_IJNSA_ILi0EEESS_SS_EEEEENS5_IJNS4_10UnderscoreESV_SV_EEEEENS4_13SM90_TMA_LOADENS4_14ComposedLayoutINS4_7SwizzleILi3ELi4ELi3EEENS4_18smem_ptr_flag_bitsILi16EEENSR_INS5_IJNSA_ILi8EEESE_EEENS5_IJSE_SB_EEEEEEEvNS4_8identityESY_S18_vS19_EENS_8epilogue10collective18CollectiveEpilogueINS1B_23Sm100TmaWarpSpecializedILi2ELi1ELi120ELb1ELb0EEEJSG_NS5_IJNSR_ISE_SB_EENSR_ISF_SB_EEEEESH_SI_SH_SI_NS1B_6fusion15FusionCallbacksIS1F_NS1J_17LinearCombinationISH_fSH_fLNS_15FloatRoundStyleE2EEESG_S1I_JEEENS4_5SM1004TMEM4LOAD26SM100_TMEM_LOAD_16dp256b2xESY_NSZ_INS10_ILi1ELi4ELi3EEES13_NSR_INS5_IJS14_NSA_ILi16EEEEEENS5_IJS1U_SB_EEEEEEENS4_17SM75_U32x4_LDSM_NENS4_14SM90_TMA_STOREES1Y_NS4_17SM90_U32x4_STSM_NENS4_39AutoVectorizingCopyWithAssumedAlignmentILi128EEEEEEvvEEEEvNT_6ParamsE)
	.align		4
        /*000c*/ 	.word	index@(__assertfail)
	.align		4
        /*0010*/ 	.word	0x00000000
	.align		4
        /*0014*/ 	.word	0xfffffffe
	.align		4
        /*0018*/ 	.word	0x00000000
	.align		4
        /*001c*/ 	.word	0xfffffffd
	.align		4
        /*0020*/ 	.word	0x00000000
	.align		4
        /*0024*/ 	.word	0xfffffffc


//--------------------- .nv.constant4             --------------------------
	.section	.nv.constant4,"a",@progbits
	.align	8
	.align		8
.nv.constant4:
        /*0000*/ 	.dword	__assertfail
	.align		8
        /*0008*/ 	.dword	__unnamed_1
	.align		8
        /*0010*/ 	.dword	__unnamed_2
	.align		8
        /*0018*/ 	.dword	_ZN40_INTERNAL_6da7a18f_4_k_cu_42db990b_156774cuda3std3__45__cpo5beginE
	.align		8
        /*0020*/ 	.dword	_ZN40_INTERNAL_6da7a18f_4_k_cu_42db990b_156774cuda3std3__45__cpo3endE
	.align		8
        /*0028*/ 	.dword	_ZN40_INTERNAL_6da7a18f_4_k_cu_42db990b_156774cuda3std3__45__cpo6cbeginE
	.align		8
        /*0030*/ 	.dword	_ZN40_INTERNAL_6da7a18f_4_k_cu_42db990b_156774cuda3std3__45__cpo4cendE
	.align		8
        /*0038*/ 	.dword	_ZN40_INTERNAL_6da7a18f_4_k_cu_42db990b_156774cuda3std3__442_GLOBAL__N__6da7a18f_4_k_cu_42db990b_156776ignoreE
	.align		8
        /*0040*/ 	.dword	_ZN40_INTERNAL_6da7a18f_4_k_cu_42db990b_156774cuda3std3__419piecewise_constructE
	.align		8
        /*0048*/ 	.dword	_ZN40_INTERNAL_6da7a18f_4_k_cu_42db990b_156774cuda3std3__48in_placeE
	.align		8
        /*0050*/ 	.dword	_ZN40_INTERNAL_6da7a18f_4_k_cu_42db990b_156774cuda3std6ranges3__45__cpo4swapE
	.align		8
        /*0058*/ 	.dword	_ZN40_INTERNAL_6da7a18f_4_k_cu_42db990b_156774cuda3std6ranges3__45__cpo9iter_moveE
	.align		8
        /*0060*/ 	.dword	_ZN40_INTERNAL_6da7a18f_4_k_cu_42db990b_156774cute7productE
	.align		8
        /*0068*/ 	.dword	_ZN40_INTERNAL_6da7a18f_4_k_cu_42db990b_156774cute1_E
	.align		8
        /*0070*/ 	.dword	$str$25
	.align		8
        /*0078*/ 	.dword	$str$26
	.align		8
        /*0080*/ 	.dword	$str$27
	.align		8
        /*0088*/ 	.dword	$str$28


//--------------------- .text._ZN7cutlass13device_kernelINS_4gemm6kernel13GemmUniversalIN4cute5tupleIJiiiiEEENS1_10collective13CollectiveMmaINS1_35MainloopSm100TmaUmmaWarpSpecializedILi4ELi2ELi4ENS5_IJNS4_1CILi1EEESB_SB_EEEEENS5_IJNSA_ILi64EEENSA_ILi240EEESE_EEENS_10bfloat16_tENS5_IJlSB_lEEESH_SI_NS4_8TiledMMAINS4_8MMA_AtomIJNS4_20SM100_MMA_F16BF16_SSISH_SH_fLi64ELi240ELNS4_4UMMA5MajorE0ELSN_0ELNSM_7ScaleInE0ELSO_0EEEEEENS4_6LayoutISC_NS5_IJNSA_ILi0EEESS_SS_EEEEENS5_IJNS4_10UnderscoreESV_SV_EEEEENS4_13SM90_TMA_LOADENS4_14ComposedLayoutINS4_7SwizzleILi3ELi4ELi3EEENS4_18smem_ptr_flag_bitsILi16EEENSR_INS5_IJNSA_ILi8EEESE_EEENS5_IJSE_SB_EEEEEEEvNS4_8identityESY_S18_vS19_EENS_8epilogue10collective18CollectiveEpilogueINS1B_23Sm100TmaWarpSpecializedILi2ELi1ELi120ELb1ELb0EEEJSG_NS5_IJNSR_ISE_SB_EENSR_ISF_SB_EEEEESH_SI_SH_SI_NS1B_6fusion15FusionCallbacksIS1F_NS1J_17LinearCombinationISH_fSH_fLNS_15FloatRoundStyleE2EEESG_S1I_JEEENS4_5SM1004TMEM4LOAD26SM100_TMEM_LOAD_16dp256b2xESY_NSZ_INS10_ILi1ELi4ELi3EEES13_NSR_INS5_IJS14_NSA_ILi16EEEEEENS5_IJS1U_SB_EEEEEEENS4_17SM75_U32x4_LDSM_NENS4_14SM90_TMA_STOREES1Y_NS4_17SM90_U32x4_STSM_NENS4_39AutoVectorizingCopyWithAssumedAlignmentILi128EEEEEEvvEEEEvNT_6ParamsE --------------------------
	.section	.text._ZN7cutlass13device_kernelINS_4gemm6kernel13GemmUniversalIN4cute5tupleIJiiiiEEENS1_10collective13CollectiveMmaINS1_35MainloopSm100TmaUmmaWarpSpecializedILi4ELi2ELi4ENS5_IJNS4_1CILi1EEESB_SB_EEEEENS5_IJNSA_ILi64EEENSA_ILi240EEESE_EEENS_10bfloat16_tENS5_IJlSB_lEEESH_SI_NS4_8TiledMMAINS4_8MMA_AtomIJNS4_20SM100_MMA_F16BF16_SSISH_SH_fLi64ELi240ELNS4_4UMMA5MajorE0ELSN_0ELNSM_7ScaleInE0ELSO_0EEEEEENS4_6LayoutISC_NS5_IJNSA_ILi0EEESS_SS_EEEEENS5_IJNS4_10UnderscoreESV_SV_EEEEENS4_13SM90_TMA_LOADENS4_14ComposedLayoutINS4_7SwizzleILi3ELi4ELi3EEENS4_18smem_ptr_flag_bitsILi16EEENSR_INS5_IJNSA_ILi8EEESE_EEENS5_IJSE_SB_EEEEEEEvNS4_8identityESY_S18_vS19_EENS_8epilogue10collective18CollectiveEpilogueINS1B_23Sm100TmaWarpSpecializedILi2ELi1ELi120ELb1ELb0EEEJSG_NS5_IJNSR_ISE_SB_EENSR_ISF_SB_EEEEESH_SI_SH_SI_NS1B_6fusion15FusionCallbacksIS1F_NS1J_17LinearCombinationISH_fSH_fLNS_15FloatRoundStyleE2EEESG_S1I_JEEENS4_5SM1004TMEM4LOAD26SM100_TMEM_LOAD_16dp256b2xESY_NSZ_INS10_ILi1ELi4ELi3EEES13_NSR_INS5_IJS14_NSA_ILi16EEEEEENS5_IJS1U_SB_EEEEEEENS4_17SM75_U32x4_LDSM_NENS4_14SM90_TMA_STOREES1Y_NS4_17SM90_U32x4_STSM_NENS4_39AutoVectorizingCopyWithAssumedAlignmentILi128EEEEEEvvEEEEvNT_6ParamsE,"ax",@progbits
	.align	128
.text._ZN7cutlass13device_kernelINS_4gemm6kernel13GemmUniversalIN4cute5tupleIJiiiiEEENS1_10collective13CollectiveMmaINS1_35MainloopSm100TmaUmmaWarpSpecializedILi4ELi2ELi4ENS5_IJNS4_1CILi1EEESB_SB_EEEEENS5_IJNSA_ILi64EEENSA_ILi240EEESE_EEENS_10bfloat16_tENS5_IJlSB_lEEESH_SI_NS4_8TiledMMAINS4_8MMA_AtomIJNS4_20SM100_MMA_F16BF16_SSISH_SH_fLi64ELi240ELNS4_4UMMA5MajorE0ELSN_0ELNSM_7ScaleInE0ELSO_0EEEEEENS4_6LayoutISC_NS5_IJNSA_ILi0EEESS_SS_EEEEENS5_IJNS4_10UnderscoreESV_SV_EEEEENS4_13SM90_TMA_LOADENS4_14ComposedLayoutINS4_7SwizzleILi3ELi4ELi3EEENS4_18smem_ptr_flag_bitsILi16EEENSR_INS5_IJNSA_ILi8EEESE_EEENS5_IJSE_SB_EEEEEEEvNS4_8identityESY_S18_vS19_EENS_8epilogue10collective18CollectiveEpilogueINS1B_23Sm100TmaWarpSpecializedILi2ELi1ELi120ELb1ELb0EEEJSG_NS5_IJNSR_ISE_SB_EENSR_ISF_SB_EEEEESH_SI_SH_SI_NS1B_6fusion15FusionCallbacksIS1F_NS1J_17LinearCombinationISH_fSH_fLNS_15FloatRoundStyleE2EEESG_S1I_JEEENS4_5SM1004TMEM4LOAD26SM100_TMEM_LOAD_16dp256b2xESY_NSZ_INS10_ILi1ELi4ELi3EEES13_NSR_INS5_IJS14_NSA_ILi16EEEEEENS5_IJS1U_SB_EEEEEEENS4_17SM75_U32x4_LDSM_NENS4_14SM90_TMA_STOREES1Y_NS4_17SM90_U32x4_STSM_NENS4_39AutoVectorizingCopyWithAssumedAlignmentILi128EEEEEEvvEEEEvNT_6ParamsE:
        .type           _ZN7cutlass13device_kernelINS_4gemm6kernel13GemmUniversalIN4cute5tupleIJiiiiEEENS1_10collective13CollectiveMmaINS1_35MainloopSm100TmaUmmaWarpSpecializedILi4ELi2ELi4ENS5_IJNS4_1CILi1EEESB_SB_EEEEENS5_IJNSA_ILi64EEENSA_ILi240EEESE_EEENS_10bfloat16_tENS5_IJlSB_lEEESH_SI_NS4_8TiledMMAINS4_8MMA_AtomIJNS4_20SM100_MMA_F16BF16_SSISH_SH_fLi64ELi240ELNS4_4UMMA5MajorE0ELSN_0ELNSM_7ScaleInE0ELSO_0EEEEEENS4_6LayoutISC_NS5_IJNSA_ILi0EEESS_SS_EEEEENS5_IJNS4_10UnderscoreESV_SV_EEEEENS4_13SM90_TMA_LOADENS4_14ComposedLayoutINS4_7SwizzleILi3ELi4ELi3EEENS4_18smem_ptr_flag_bitsILi16EEENSR_INS5_IJNSA_ILi8EEESE_EEENS5_IJSE_SB_EEEEEEEvNS4_8identityESY_S18_vS19_EENS_8epilogue10collective18CollectiveEpilogueINS1B_23Sm100TmaWarpSpecializedILi2ELi1ELi120ELb1ELb0EEEJSG_NS5_IJNSR_ISE_SB_EENSR_ISF_SB_EEEEESH_SI_SH_SI_NS1B_6fusion15FusionCallbacksIS1F_NS1J_17LinearCombinationISH_fSH_fLNS_15FloatRoundStyleE2EEESG_S1I_JEEENS4_5SM1004TMEM4LOAD26SM100_TMEM_LOAD_16dp256b2xESY_NSZ_INS10_ILi1ELi4ELi3EEES13_NSR_INS5_IJS14_NSA_ILi16EEEEEENS5_IJS1U_SB_EEEEEEENS4_17SM75_U32x4_LDSM_NENS4_14SM90_TMA_STOREES1Y_NS4_17SM90_U32x4_STSM_NENS4_39AutoVectorizingCopyWithAssumedAlignmentILi128EEEEEEvvEEEEvNT_6ParamsE,@function
        .size           _ZN7cutlass13device_kernelINS_4gemm6kernel13GemmUniversalIN4cute5tupleIJiiiiEEENS1_10collective13CollectiveMmaINS1_35MainloopSm100TmaUmmaWarpSpecializedILi4ELi2ELi4ENS5_IJNS4_1CILi1EEESB_SB_EEEEENS5_IJNSA_ILi64EEENSA_ILi240EEESE_EEENS_10bfloat16_tENS5_IJlSB_lEEESH_SI_NS4_8TiledMMAINS4_8MMA_AtomIJNS4_20SM100_MMA_F16BF16_SSISH_SH_fLi64ELi240ELNS4_4UMMA5MajorE0ELSN_0ELNSM_7ScaleInE0ELSO_0EEEEEENS4_6LayoutISC_NS5_IJNSA_ILi0EEESS_SS_EEEEENS5_IJNS4_10UnderscoreESV_SV_EEEEENS4_13SM90_TMA_LOADENS4_14ComposedLayoutINS4_7SwizzleILi3ELi4ELi3EEENS4_18smem_ptr_flag_bitsILi16EEENSR_INS5_IJNSA_ILi8EEESE_EEENS5_IJSE_SB_EEEEEEEvNS4_8identityESY_S18_vS19_EENS_8epilogue10collective18CollectiveEpilogueINS1B_23Sm100TmaWarpSpecializedILi2ELi1ELi120ELb1ELb0EEEJSG_NS5_IJNSR_ISE_SB_EENSR_ISF_SB_EEEEESH_SI_SH_SI_NS1B_6fusion15FusionCallbacksIS1F_NS1J_17LinearCombinationISH_fSH_fLNS_15FloatRoundStyleE2EEESG_S1I_JEEENS4_5SM1004TMEM4LOAD26SM100_TMEM_LOAD_16dp256b2xESY_NSZ_INS10_ILi1ELi4ELi3EEES13_NSR_INS5_IJS14_NSA_ILi16EEEEEENS5_IJS1U_SB_EEEEEEENS4_17SM75_U32x4_LDSM_NENS4_14SM90_TMA_STOREES1Y_NS4_17SM90_U32x4_STSM_NENS4_39AutoVectorizingCopyWithAssumedAlignmentILi128EEEEEEvvEEEEvNT_6ParamsE,(.L_x_152 - _ZN7cutlass13device_kernelINS_4gemm6kernel13GemmUniversalIN4cute5tupleIJiiiiEEENS1_10collective13CollectiveMmaINS1_35MainloopSm100TmaUmmaWarpSpecializedILi4ELi2ELi4ENS5_IJNS4_1CILi1EEESB_SB_EEEEENS5_IJNSA_ILi64EEENSA_ILi240EEESE_EEENS_10bfloat16_tENS5_IJlSB_lEEESH_SI_NS4_8TiledMMAINS4_8MMA_AtomIJNS4_20SM100_MMA_F16BF16_SSISH_SH_fLi64ELi240ELNS4_4UMMA5MajorE0ELSN_0ELNSM_7ScaleInE0ELSO_0EEEEEENS4_6LayoutISC_NS5_IJNSA_ILi0EEESS_SS_EEEEENS5_IJNS4_10UnderscoreESV_SV_EEEEENS4_13SM90_TMA_LOADENS4_14ComposedLayoutINS4_7SwizzleILi3ELi4ELi3EEENS4_18smem_ptr_flag_bitsILi16EEENSR_INS5_IJNSA_ILi8EEESE_EEENS5_IJSE_SB_EEEEEEEvNS4_8identityESY_S18_vS19_EENS_8epilogue10collective18CollectiveEpilogueINS1B_23Sm100TmaWarpSpecializedILi2ELi1ELi120ELb1ELb0EEEJSG_NS5_IJNSR_ISE_SB_EENSR_ISF_SB_EEEEESH_SI_SH_SI_NS1B_6fusion15FusionCallbacksIS1F_NS1J_17LinearCombinationISH_fSH_fLNS_15FloatRoundStyleE2EEESG_S1I_JEEENS4_5SM1004TMEM4LOAD26SM100_TMEM_LOAD_16dp256b2xESY_NSZ_INS10_ILi1ELi4ELi3EEES13_NSR_INS5_IJS14_NSA_ILi16EEEEEENS5_IJS1U_SB_EEEEEEENS4_17SM75_U32x4_LDSM_NENS4_14SM90_TMA_STOREES1Y_NS4_17SM90_U32x4_STSM_NENS4_39AutoVectorizingCopyWithAssumedAlignmentILi128EEEEEEvvEEEEvNT_6ParamsE)
        .other          _ZN7cutlass13device_kernelINS_4gemm6kernel13GemmUniversalIN4cute5tupleIJiiiiEEENS1_10collective13CollectiveMmaINS1_35MainloopSm100TmaUmmaWarpSpecializedILi4ELi2ELi4ENS5_IJNS4_1CILi1EEESB_SB_EEEEENS5_IJNSA_ILi64EEENSA_ILi240EEESE_EEENS_10bfloat16_tENS5_IJlSB_lEEESH_SI_NS4_8TiledMMAINS4_8MMA_AtomIJNS4_20SM100_MMA_F16BF16_SSISH_SH_fLi64ELi240ELNS4_4UMMA5MajorE0ELSN_0ELNSM_7ScaleInE0ELSO_0EEEEEENS4_6LayoutISC_NS5_IJNSA_ILi0EEESS_SS_EEEEENS5_IJNS4_10UnderscoreESV_SV_EEEEENS4_13SM90_TMA_LOADENS4_14ComposedLayoutINS4_7SwizzleILi3ELi4ELi3EEENS4_18smem_ptr_flag_bitsILi16EEENSR_INS5_IJNSA_ILi8EEESE_EEENS5_IJSE_SB_EEEEEEEvNS4_8identityESY_S18_vS19_EENS_8epilogue10collective18CollectiveEpilogueINS1B_23Sm100TmaWarpSpecializedILi2ELi1ELi120ELb1ELb0EEEJSG_NS5_IJNSR_ISE_SB_EENSR_ISF_SB_EEEEESH_SI_SH_SI_NS1B_6fusion15FusionCallbacksIS1F_NS1J_17LinearCombinationISH_fSH_fLNS_15FloatRoundStyleE2EEESG_S1I_JEEENS4_5SM1004TMEM4LOAD26SM100_TMEM_LOAD_16dp256b2xESY_NSZ_INS10_ILi1ELi4ELi3EEES13_NSR_INS5_IJS14_NSA_ILi16EEEEEENS5_IJS1U_SB_EEEEEEENS4_17SM75_U32x4_LDSM_NENS4_14SM90_TMA_STOREES1Y_NS4_17SM90_U32x4_STSM_NENS4_39AutoVectorizingCopyWithAssumedAlignmentILi128EEEEEEvvEEEEvNT_6ParamsE,@"STO_CUDA_ENTRY STV_DEFAULT"
_ZN7cutlass13device_kernelINS_4gemm6kernel13GemmUniversalIN4cute5tupleIJiiiiEEENS1_10collective13CollectiveMmaINS1_35MainloopSm100TmaUmmaWarpSpecializedILi4ELi2ELi4ENS5_IJNS4_1CILi1EEESB_SB_EEEEENS5_IJNSA_ILi64EEENSA_ILi240EEESE_EEENS_10bfloat16_tENS5_IJlSB_lEEESH_SI_NS4_8TiledMMAINS4_8MMA_AtomIJNS4_20SM100_MMA_F16BF16_SSISH_SH_fLi64ELi240ELNS4_4UMMA5MajorE0ELSN_0ELNSM_7ScaleInE0ELSO_0EEEEEENS4_6LayoutISC_NS5_IJNSA_ILi0EEESS_SS_EEEEENS5_IJNS4_10UnderscoreESV_SV_EEEEENS4_13SM90_TMA_LOADENS4_14ComposedLayoutINS4_7SwizzleILi3ELi4ELi3EEENS4_18smem_ptr_flag_bitsILi16EEENSR_INS5_IJNSA_ILi8EEESE_EEENS5_IJSE_SB_EEEEEEEvNS4_8identityESY_S18_vS19_EENS_8epilogue10collective18CollectiveEpilogueINS1B_23Sm100TmaWarpSpecializedILi2ELi1ELi120ELb1ELb0EEEJSG_NS5_IJNSR_ISE_SB_EENSR_ISF_SB_EEEEESH_SI_SH_SI_NS1B_6fusion15FusionCallbacksIS1F_NS1J_17LinearCombinationISH_fSH_fLNS_15FloatRoundStyleE2EEESG_S1I_JEEENS4_5SM1004TMEM4LOAD26SM100_TMEM_LOAD_16dp256b2xESY_NSZ_INS10_ILi1ELi4ELi3EEES13_NSR_INS5_IJS14_NSA_ILi16EEEEEENS5_IJS1U_SB_EEEEEEENS4_17SM75_U32x4_LDSM_NENS4_14SM90_TMA_STOREES1Y_NS4_17SM90_U32x4_STSM_NENS4_39AutoVectorizingCopyWithAssumedAlignmentILi128EEEEEEvvEEEEvNT_6ParamsE:
[----:B------:R-:W1:Y:S01]  /*0000*/  LDC R1, c[0x0][0x37c] ;  /* 0x0000df00ff017b82 */ /* 0x000e620000000800 */
[----:B------:R-:W2:Y:S01]  /*0010*/  S2R R6, SR_TID.X ;  /* 0x0000000000067919 */ /* 0x000ea20000002100 */
[----:B------:R-:W3:Y:S01]  /*0020*/  LDCU.64 UR4, c[0x0][0x890] ;  /* 0x00011200ff0477ac */ /* 0x000ee20008000a00 */
[----:B-1----:R-:W-:Y:S01]  /*0030*/  VIADD R1, R1, 0xffffffe8 ;  /* 0xffffffe801017836 */ /* 0x002fe20000000000 */
[----:B------:R-:W-:Y:S02]  /*0040*/  PRMT R244, RZ, 0x7610, R244 ;  /* 0x00007610fff47816 */ /* 0x000fe400000000f4 */
[----:B------:R-:W-:Y:S01]  /*0050*/  ELECT P3, URZ, PT ;  /* 0x0000000000ff782f */ /* 0x000fe20003860000 */
[----:B------:R-:W1:Y:S01]  /*0060*/  LDCU.64 UR52, c[0x0][0x358] ;  /* 0x00006b00ff3477ac */ /* 0x000e620008000a00 */
[----:B---3--:R-:W-:-:S04]  /*0070*/  UISETP.NE.U32.AND UP0, UPT, UR4, URZ, UPT ;  /* 0x000000ff0400728c */ /* 0x008fc8000bf05070 */
[----:B------:R-:W-:Y:S01]  /*0080*/  UISETP.NE.AND.EX UP0, UPT, UR5, URZ, UPT, UP0 ;  /* 0x000000ff0500728c */ /* 0x000fe2000bf05300 */
[----:B--2---:R-:W-:-:S05]  /*0090*/  SHF.R.U32.HI R2, RZ, 0x5, R6 ;  /* 0x00000005ff027819 */ /* 0x004fca0000011606 */
[----:B------:R-:W2:Y:S02]  /*00a0*/  SHFL.IDX PT, R0, R2, RZ, 0x1f ;  /* 0x00001fff02007589 */ /* 0x000ea400000e0000 */
[----:B--2---:R-:W-:Y:S01]  /*00b0*/  R2UR UR12, R0 ;  /* 0x00000000000c72ca */ /* 0x004fe200000e0000 */
[----:B-1----:R-:W-:-:S14]  /*00c0*/  BRA.U UP0, `(.L_x_0) ;  /* 0x00000001002c7547 */ /* 0x002fdc000b800000 */
[----:B------:R-:W1:Y:S02]  /*00d0*/  LDCU.64 UR6, c[0x0][0x888] ;  /* 0x00011100ff0677ac */ /* 0x000e640008000a00 */
[----:B-1----:R-:W-:-:S04]  /*00e0*/  UISETP.NE.U32.AND UP0, UPT, UR6, URZ, UPT ;  /* 0x000000ff0600728c */ /* 0x002fc8000bf05070 */
[----:B------:R-:W-:-:S09]  /*00f0*/  UISETP.NE.AND.EX UP0, UPT, UR7, URZ, UPT, UP0 ;  /* 0x000000ff0700728c */ /* 0x000fd2000bf05300 */
[----:B------:R-:W-:Y:S05]  /*0100*/  BRA.U !UP0, `(.L_x_1) ;  /* 0x0000000108107547 */ /* 0x000fea000b800000 */
[----:B------:R-:W1:Y:S02]  /*0110*/  LDC.64 R4, c[0x0][0x888] ;  /* 0x00022200ff047b82 */ /* 0x000e640000000a00 */
[----:B-1----:R1:W5:Y:S01]  /*0120*/  LDG.E R137, desc[UR52][R4.64] ;  /* 0x0000003404897981 */ /* 0x002362000c1e1900 */
[----:B------:R-:W-:Y:S01]  /*0130*/  HFMA2 R244, -RZ, RZ, 0, 5.9604644775390625e-08 ;  /* 0x00000001fff47431 */ /* 0x000fe200000001ff */
[----:B------:R-:W-:Y:S05]  /*0140*/  BRA `(.L_x_0) ;  /* 0x00000000000c7947 */ /* 0x000fea0003800000 */
.L_x_1:
[----:B------:R-:W1:Y:S01]  /*0150*/  LDCU UR6, c[0x0][0x880] ;  /* 0x00011000ff0677ac */ /* 0x000e620008000800 */
[----:B------:R-:W-:Y:S01]  /*0160*/  HFMA2 R244, -RZ, RZ, 0, 5.9604644775390625e-08 ;  /* 0x00000001fff47431 */ /* 0x000fe200000001ff */
[----:B-1----:R-:W-:-:S07]  /*0170*/  MOV R137, UR6 ;  /* 0x0000000600897c02 */ /* 0x002fce0008000f00 */
.L_x_0:
[----:B------:R-:W2:Y:S02]  /*0180*/  LDCU.64 UR6, c[0x0][0x8b0] ;  /* 0x00011600ff0677ac */ /* 0x000ea40008000a00 */
[----:B--2---:R-:W-:-:S04]  /*0190*/  UISETP.NE.U32.AND UP0, UPT, UR6, URZ, UPT ;  /* 0x000000ff0600728c */ /* 0x004fc8000bf05070 */
[----:B------:R-:W-:-:S09]  /*01a0*/  UISETP.NE.AND.EX UP0, UPT, UR7, URZ, UPT, UP0 ;  /* 0x000000ff0700728c */ /* 0x000fd2000bf05300 */
[----:B------:R-:W-:Y:S05]  /*01b0*/  BRA.U UP0, `(.L_x_2) ;  /* 0x0000000100247547 */ /* 0x000fea000b800000 */
[----:B------:R-:W2:Y:S02]  /*01c0*/  LDCU.64 UR6, c[0x0][0x8a8] ;  /* 0x00011500ff0677ac */ /* 0x000ea40008000a00 */
[----:B--2---:R-:W-:-:S04]  /*01d0*/  UISETP.NE.U32.AND UP0, UPT, UR6, URZ, UPT ;  /* 0x000000ff0600728c */ /* 0x004fc8000bf05070 */
[----:B------:R-:W-:-:S09]  /*01e0*/  UISETP.NE.AND.EX UP0, UPT, UR7, URZ, UPT, UP0 ;  /* 0x000000ff0700728c */ /* 0x000fd2000bf05300 */
[----:B------:R-:W-:Y:S05]  /*01f0*/  BRA.U !UP0, `(.L_x_3) ;  /* 0x00000001080c7547 */ /* 0x000fea000b800000 */
[----:B-1----:R-:W1:Y:S02]  /*0200*/  LDC.64 R4, c[0x0][0x8a8] ;  /* 0x00022a00ff047b82 */ /* 0x002e640000000a00 */
[----:B-1----:R2:W5:Y:S01]  /*0210*/  LDG.E R136, desc[UR52][R4.64] ;  /* 0x0000003404887981 */ /* 0x002562000c1e1900 */
[----:B------:R-:W-:Y:S05]  /*0220*/  BRA `(.L_x_2) ;  /* 0x0000000000087947 */ /* 0x000fea0003800000 */
.L_x_3:
[----:B------:R-:W2:Y:S02]  /*0230*/  LDCU UR6, c[0x0][0x8a0] ;  /* 0x00011400ff0677ac */ /* 0x000ea40008000800 */
[----:B--2---:R-:W-:Y:S02]  /*0240*/  MOV R136, UR6 ;  /* 0x0000000600887c02 */ /* 0x004fe40008000f00 */
.L_x_2:
[----:B-12---:R-:W-:Y:S01]  /*0250*/  IMAD.U32 R4, RZ, RZ, UR12 ;  /* 0x0000000cff047e24 */ /* 0x006fe2000f8e00ff */
[----:B------:R-:W-:Y:S04]  /*0260*/  BSSY.RECONVERGENT B0, `(.L_x_4) ;  /* 0x000000c000007945 */ /* 0x000fe80003800200 */
[C---:B------:R-:W-:Y:S02]  /*0270*/  ISETP.NE.OR P1, PT, R4.reuse, 0x1, !P3 ;  /* 0x000000010400780c */ /* 0x040fe40005f25670 */
[----:B------:R-:W-:-:S11]  /*0280*/  ISETP.NE.OR P0, PT, R4, 0x3, !P3 ;  /* 0x000000030400780c */ /* 0x000fd60005f05670 */
[----:B------:R-:W-:Y:S05]  /*0290*/  @P1 BRA `(.L_x_5) ;  /* 0x0000000000201947 */ /* 0x000fea0003800000 */
[----:B------:R-:W1:Y:S02]  /*02a0*/  LDCU.64 UR6, c[0x0][0x348] ;  /* 0x00006900ff0677ac */ /* 0x000e640008000a00 */
[----:B-1----:R-:W-:Y:S02]  /*02b0*/  UIADD3 UR8, UP1, UPT, UR6, 0x80, URZ ;  /* 0x0000008006087890 */ /* 0x002fe4000ff3e0ff */
[----:B------:R-:W-:Y:S02]  /*02c0*/  UIADD3 UR6, UP0, UPT, UR6, 0x180, URZ ;  /* 0x0000018006067890 */ /* 0x000fe4000ff1e0ff */
[----:B------:R-:W-:Y:S02]  /*02d0*/  UIADD3.X UR9, UPT, UPT, URZ, UR7, URZ, UP1, !UPT ;  /* 0x00000007ff097290 */ /* 0x000fe40008ffe4ff */
[----:B------:R-:W-:-:S07]  /*02e0*/  UIADD3.X UR7, UPT, UPT, URZ, UR7, URZ, UP0, !UPT ;  /* 0x00000007ff077290 */ /* 0x000fce00087fe4ff */
[----:B------:R1:W-:Y:S02]  /*02f0*/  UTMACCTL.PF [UR8] ;  /* 0x00000000080079b9 */ /* 0x0003e40008040000 */
[----:B------:R1:W-:Y:S02]  /*0300*/  UTMACCTL.PF [UR6] ;  /* 0x00000000060079b9 */ /* 0x0003e40008040000 */
[----:B-1----:R-:W-:Y:S01]  /*0310*/  NOP ;  /* 0x0000000000007918 */ /* 0x002fe20000000000 */
.L_x_5:
[----:B------:R-:W-:Y:S05]  /*0320*/  BSYNC.RECONVERGENT B0 ;  /* 0x0000000000007941 */ /* 0x000fea0003800200 */
.L_x_4:
[----:B------:R-:W-:Y:S04]  /*0330*/  BSSY.RECONVERGENT B0, `(.L_x_6) ;  /* 0x000000a000007945 */ /* 0x000fe80003800200 */
        /* <DEDUP_REMOVED lines=9> */
.L_x_7:
[----:B------:R-:W-:Y:S05]  /*03d0*/  BSYNC.RECONVERGENT B0 ;  /* 0x0000000000007941 */ /* 0x000fea0003800200 */
.L_x_6:
[----:B------:R-:W1:Y:S01]  /*03e0*/  LDCU.64 UR6, c[0x0][0x888] ;  /* 0x00011100ff0677ac */ /* 0x000e620008000a00 */
[----:B------:R-:W-:Y:S02]  /*03f0*/  UISETP.EQ.U32.AND UP1, UPT, UR4, URZ, UPT ;  /* 0x000000ff0400728c */ /* 0x000fe4000bf22070 */
[----:B------:R-:W-:Y:S02]  /*0400*/  UPLOP3.LUT UP3, UPT, UPT, UPT, UPT, 0x80, 0x8 ;  /* 0x000000000008789c */ /* 0x000fe40003f6f070 */
[----:B-1----:R-:W-:-:S04]  /*0410*/  UISETP.NE.U32.AND UP0, UPT, UR6, URZ, UPT ;  /* 0x000000ff0600728c */ /* 0x002fc8000bf05070 */
[----:B------:R-:W-:-:S04]  /*0420*/  UISETP.NE.AND.EX UP2, UPT, UR7, URZ, UPT, UP0 ;  /* 0x000000ff0700728c */ /* 0x000fc8000bf45300 */
[----:B------:R-:W-:-:S04]  /*0430*/  UISETP.EQ.OR.EX UP4, UPT, UR5, URZ, !UP2, UP1 ;  /* 0x000000ff0500728c */ /* 0x000fc8000d782710 */
[----:B------:R-:W-:-:S06]  /*0440*/  UP2UR UR6, UPR, URZ, 0x10 ;  /* 0x00000010ff067883 */ /* 0x000fcc0008000000 */
[----:B------:R-:W-:-:S05]  /*0450*/  MOV R0, UR6 ;  /* 0x0000000600007c02 */ /* 0x000fca0008000f00 */
[----:B------:R1:W-:Y:S01]  /*0460*/  STL [R1+0x10], R0 ;  /* 0x0000100001007387 */ /* 0x0003e20000100800 */
[----:B------:R-:W-:Y:S05]  /*0470*/  BRA.U !UP4, `(.L_x_8) ;  /* 0x000000010c207547 */ /* 0x000fea000b800000 */
[----:B------:R-:W-:Y:S01]  /*0480*/  UISETP.NE.U32.AND UP1, UPT, UR4, URZ, UPT ;  /* 0x000000ff0400728c */ /* 0x000fe2000bf25070 */
[----:B-----5:R-:W-:Y:S01]  /*0490*/  FSETP.NEU.AND P0, PT, R137, RZ, PT ;  /* 0x000000ff8900720b */ /* 0x020fe20003f0d000 */
[----:B------:R-:W-:Y:S02]  /*04a0*/  USEL UR4, URZ, 0xffffffff, UP2 ;  /* 0xffffffffff047887 */ /* 0x000fe40009000000 */
[----:B------:R-:W-:-:S10]  /*04b0*/  UISETP.NE.AND.EX UP1, UPT, UR5, URZ, UPT, UP1 ;  /* 0x000000ff0500728c */ /* 0x000fd4000bf25310 */
[----:B------:R-:W-:Y:S01]  /*04c0*/  VOTEU.ANY UP0, P0 ;  /* 0x0000000000ff7886 */ /* 0x000fe20000000100 */
[----:B------:R-:W-:-:S04]  /*04d0*/  @!UP1 USEL UR4, URZ, 0xffffffff, UP0 ;  /* 0xffffffffff049887 */ /* 0x000fc80008000000 */
[----:B------:R-:W-:-:S04]  /*04e0*/  ULOP3.LUT UR4, UR4, 0x1, URZ, 0xc0, !UPT ;  /* 0x0000000104047892 */ /* 0x000fc8000f8ec0ff */
[----:B------:R-:W-:-:S11]  /*04f0*/  UISETP.NE.U32.AND UP3, UPT, UR4, 0x1, UPT ;  /* 0x000000010400788c */ /* 0x000fd6000bf65070 */
.L_x_8:
[----:B-1----:R-:W1:Y:S01]  /*0500*/  SHFL.IDX PT, R0, R2, RZ, 0x1f ;  /* 0x00001fff02007589 */ /* 0x002e6200000e0000 */
[----:B------:R-:W-:-:S04]  /*0510*/  UISETP.NE.AND UP0, UPT, UR12, 0x2, UPT ;  /* 0x000000020c00788c */ /* 0x000fc8000bf05270 */
[----:B------:R-:W-:Y:S01]  /*0520*/  USEL UR37, URZ, 0x1, UP0 ;  /* 0x00000001ff257887 */ /* 0x000fe20008000000 */
[----:B-1----:R-:W-:-:S13]  /*0530*/  ISETP.NE.AND P0, PT, R0, RZ, PT ;  /* 0x000000ff0000720c */ /* 0x002fda0003f05270 */
[----:B------:R-:W-:Y:S05]  /*0540*/  @P0 BRA `(.L_x_9) ;  /* 0x0000000000480947 */ /* 0x000fea0003800000 */
[----:B------:R-:W1:Y:S01]  /*0550*/  S2UR UR5, SR_CgaCtaId ;  /* 0x00000000000579c3 */ /* 0x000e620000008800 */
[----:B------:R-:W-:Y:S01]  /*0560*/  UMOV UR6, 0x400 ;  /* 0x0000040000067882 */ /* 0x000fe20000000000 */
[----:B------:R-:W-:Y:S01]  /*0570*/  UMOV UR4, 0x1 ;  /* 0x0000000100047882 */ /* 0x000fe20000000000 */
[----:B------:R-:W-:Y:S01]  /*0580*/  ELECT P0, URZ, PT ;  /* 0x0000000000ff782f */ /* 0x000fe20003800000 */
[----:B-1----:R-:W-:Y:S02]  /*0590*/  ULEA UR5, UR5, UR6, 0x18 ;  /* 0x0000000605057291 */ /* 0x002fe4000f8ec0ff */
[----:B------:R-:W-:-:S04]  /*05a0*/  UIADD3 UR6, UPT, UPT, -UR4, 0x100000, URZ ;  /* 0x0010000004067890 */ /* 0x000fc8000fffe1ff */
[----:B------:R-:W-:Y:S02]  /*05b0*/  USHF.L.U32 UR7, UR6, 0xb, URZ ;  /* 0x0000000b06077899 */ /* 0x000fe400080006ff */
[----:B------:R-:W-:Y:S01]  /*05c0*/  USHF.L.U32 UR6, UR6, 0x1, URZ ;  /* 0x0000000106067899 */ /* 0x000fe200080006ff */
[----:B------:R-:W1:Y:S11]  /*05d0*/  FENCE.VIEW.ASYNC.S ;  /* 0x00000000000073c6 */ /* 0x000e760000000000 */
[----:B-1----:R1:W2:Y:S01]  /*05e0*/  SYNCS.EXCH.64 URZ, [UR5], UR6 ;  /* 0x0000000605ff75b2 */ /* 0x0022a20008000100 */
[----:B------:R1:W3:Y:S01]  /*05f0*/  SYNCS.EXCH.64 URZ, [UR5+0x20], UR6 ;  /* 0x0000200605ff75b2 */ /* 0x0002e20008000100 */
[----:B------:R1:W4:Y:S01]  /*0600*/  SYNCS.EXCH.64 URZ, [UR5+0x8], UR6 ;  /* 0x0000080605ff75b2 */ /* 0x0003220008000100 */
[----:B------:R1:W1:Y:S01]  /*0610*/  SYNCS.EXCH.64 URZ, [UR5+0x28], UR6 ;  /* 0x0000280605ff75b2 */ /* 0x0002620008000100 */
[----:B------:R1:W1:Y:S01]  /*0620*/  SYNCS.EXCH.64 URZ, [UR5+0x10], UR6 ;  /* 0x0000100605ff75b2 */ /* 0x0002620008000100 */
[----:B------:R1:W1:Y:S01]  /*0630*/  SYNCS.EXCH.64 URZ, [UR5+0x30], UR6 ;  /* 0x0000300605ff75b2 */ /* 0x0002620008000100 */
[----:B------:R1:W1:Y:S01]  /*0640*/  SYNCS.EXCH.64 URZ, [UR5+0x18], UR6 ;  /* 0x0000180605ff75b2 */ /* 0x0002620008000100 */
[----:B------:R1:W1:Y:S01]  /*0650*/  SYNCS.EXCH.64 URZ, [UR5+0x38], UR6 ;  /* 0x0000380605ff75b2 */ /* 0x0002620008000100 */
[----:B------:R-:W-:Y:S01]  /*0660*/  NOP ;  /* 0x0000000000007918 */ /* 0x000fe20000000000 */
.L_x_9:
[----:B------:R-:W2:Y:S01]  /*0670*/  SHFL.IDX PT, R0, R2, RZ, 0x1f ;  /* 0x00001fff02007589 */ /* 0x000ea200000e0000 */
[----:B------:R-:W-:Y:S01]  /*0680*/  NOP ;  /* 0x0000000000007918 */ /* 0x000fe20000000000 */
[----:B--2---:R-:W-:-:S13]  /*0690*/  ISETP.NE.AND P0, PT, R0, 0x1, PT ;  /* 0x000000010000780c */ /* 0x004fda0003f05270 */
[----:B------:R-:W-:Y:S05]  /*06a0*/  @P0 BRA `(.L_x_10) ;  /* 0x0000000000480947 */ /* 0x000fea0003800000 */
[----:B-1----:R-:W1:Y:S01]  /*06b0*/  S2UR UR6, SR_CgaCtaId ;  /* 0x00000000000679c3 */ /* 0x002e620000008800 */
[----:B------:R-:W-:Y:S01]  /*06c0*/  UMOV UR7, 0x400 ;  /* 0x0000040000077882 */ /* 0x000fe20000000000 */
[----:B------:R-:W-:Y:S01]  /*06d0*/  UMOV UR5, 0x20 ;  /* 0x0000002000057882 */ /* 0x000fe20000000000 */
[----:B------:R-:W-:Y:S01]  /*06e0*/  UMOV UR4, 0x80 ;  /* 0x0000008000047882 */ /* 0x000fe20000000000 */
[----:B------:R-:W-:-:S04]  /*06f0*/  UIADD3 UR8, UPT, UPT, -UR5, 0x100000, URZ ;  /* 0x0010000005087890 */ /* 0x000fc8000fffe1ff */
[----:B------:R-:W-:Y:S02]  /*0700*/  USHF.L.U32 UR9, UR8, 0xb, URZ ;  /* 0x0000000b08097899 */ /* 0x000fe400080006ff */
[----:B------:R-:W-:Y:S02]  /*0710*/  USHF.L.U32 UR8, UR8, 0x1, URZ ;  /* 0x0000000108087899 */ /* 0x000fe400080006ff */
[----:B------:R-:W-:-:S04]  /*0720*/  UIADD3 UR4, UPT, UPT, -UR4, 0x100000, URZ ;  /* 0x0010000004047890 */ /* 0x000fc8000fffe1ff */
[----:B------:R-:W-:Y:S02]  /*0730*/  USHF.L.U32 UR5, UR4, 0xb, URZ ;  /* 0x0000000b04057899 */ /* 0x000fe400080006ff */
[----:B------:R-:W-:Y:S01]  /*0740*/  USHF.L.U32 UR4, UR4, 0x1, URZ ;  /* 0x0000000104047899 */ /* 0x000fe200080006ff */
[----:B------:R-:W-:Y:S01]  /*0750*/  ELECT P0, URZ, PT ;  /* 0x0000000000ff782f */ /* 0x000fe20003800000 */
[----:B-1----:R-:W-:Y:S01]  /*0760*/  ULEA UR6, UR6, UR7, 0x18 ;  /* 0x0000000706067291 */ /* 0x002fe2000f8ec0ff */
[----:B------:R-:W1:Y:S11]  /*0770*/  FENCE.VIEW.ASYNC.S ;  /* 0x00000000000073c6 */ /* 0x000e760000000000 */
[----:B-1----:R2:W1:Y:S01]  /*0780*/  SYNCS.EXCH.64 URZ, [UR6+0x40], UR8 ;  /* 0x0000400806ff75b2 */ /* 0x0024620008000100 */
[----:B------:R2:W1:Y:S01]  /*0790*/  SYNCS.EXCH.64 URZ, [UR6+0x50], UR4 ;  /* 0x0000500406ff75b2 */ /* 0x0004620008000100 */
[----:B------:R2:W1:Y:S01]  /*07a0*/  SYNCS.EXCH.64 URZ, [UR6+0x48], UR8 ;  /* 0x0000480806ff75b2 */ /* 0x0004620008000100 */
[----:B------:R2:W1:Y:S02]  /*07b0*/  SYNCS.EXCH.64 URZ, [UR6+0x58], UR4 ;  /* 0x0000580406ff75b2 */ /* 0x0004640008000100 */
[----:B--2---:R-:W-:Y:S01]  /*07c0*/  NOP ;  /* 0x0000000000007918 */ /* 0x004fe20000000000 */
.L_x_10:
[----:B------:R-:W2:Y:S01]  /*07d0*/  SHFL.IDX PT, R0, R2, RZ, 0x1f ;  /* 0x00001fff02007589 */ /* 0x000ea200000e0000 */
[----:B------:R-:W-:Y:S01]  /*07e0*/  NOP ;  /* 0x0000000000007918 */ /* 0x000fe20000000000 */
[----:B--2---:R-:W-:-:S13]  /*07f0*/  ISETP.NE.AND P0, PT, R0, 0x3, PT ;  /* 0x000000030000780c */ /* 0x004fda0003f05270 */
[----:B------:R-:W-:Y:S05]  /*0800*/  @P0 BRA `(.L_x_11) ;  /* 0x0000000000300947 */ /* 0x000fea0003800000 */
[----:B-1----:R-:W1:Y:S01]  /*0810*/  S2UR UR5, SR_CgaCtaId ;  /* 0x00000000000579c3 */ /* 0x002e620000008800 */
        /* <DEDUP_REMOVED lines=8> */
[----:B-1----:R2:W1:Y:S01]  /*08a0*/  SYNCS.EXCH.64 URZ, [UR5+0x60], UR6 ;  /* 0x0000600605ff75b2 */ /* 0x0024620008000100 */
[----:B------:R2:W1:Y:S02]  /*08b0*/  SYNCS.EXCH.64 URZ, [UR5+0x68], UR6 ;  /* 0x0000680605ff75b2 */ /* 0x0004640008000100 */
[----:B--2---:R-:W-:Y:S01]  /*08c0*/  NOP ;  /* 0x0000000000007918 */ /* 0x004fe20000000000 */
.L_x_11:
[----:B------:R-:W2:Y:S01]  /*08d0*/  SHFL.IDX PT, R0, R2, RZ, 0x1f ;  /* 0x00001fff02007589 */ /* 0x000ea200000e0000 */
[----:B------:R-:W-:Y:S01]  /*08e0*/  NOP ;  /* 0x0000000000007918 */ /* 0x000fe20000000000 */
[----:B--2---:R-:W-:-:S13]  /*08f0*/  ISETP.NE.AND P0, PT, R0, 0x4, PT ;  /* 0x000000040000780c */ /* 0x004fda0003f05270 */
[----:B------:R-:W-:Y:S05]  /*0900*/  @P0 BRA `(.L_x_12) ;  /* 0x00000000004c0947 */ /* 0x000fea0003800000 */
[----:B-1----:R-:W1:Y:S01]  /*0910*/  S2UR UR5, SR_CgaCtaId ;  /* 0x00000000000579c3 */ /* 0x002e620000008800 */
[----:B------:R-:W-:Y:S01]  /*0920*/  UMOV UR7, 0x100 ;  /* 0x0000010000077882 */ /* 0x000fe20000000000 */
[----:B------:R-:W-:Y:S01]  /*0930*/  UMOV UR6, 0x400 ;  /* 0x0000040000067882 */ /* 0x000fe20000000000 */
[----:B------:R-:W-:Y:S01]  /*0940*/  USEL UR7, UR7, 0xe0, UP3 ;  /* 0x000000e007077887 */ /* 0x000fe20009800000 */
[----:B------:R-:W-:Y:S01]  /*0950*/  UMOV UR4, 0x1 ;  /* 0x0000000100047882 */ /* 0x000fe20000000000 */
[----:B------:R-:W-:Y:S01]  /*0960*/  ELECT P0, URZ, PT ;  /* 0x0000000000ff782f */ /* 0x000fe20003800000 */
[----:B------:R-:W-:-:S04]  /*0970*/  UIADD3 UR8, UPT, UPT, -UR4, 0x100000, URZ ;  /* 0x0010000004087890 */ /* 0x000fc8000fffe1ff */
[----:B------:R-:W-:Y:S02]  /*0980*/  USHF.L.U32 UR9, UR8, 0xb, URZ ;  /* 0x0000000b08097899 */ /* 0x000fe400080006ff */
[----:B------:R-:W-:Y:S02]  /*0990*/  USHF.L.U32 UR8, UR8, 0x1, URZ ;  /* 0x0000000108087899 */ /* 0x000fe400080006ff */
[----:B-1----:R-:W-:Y:S02]  /*09a0*/  ULEA UR5, UR5, UR6, 0x18 ;  /* 0x0000000605057291 */ /* 0x002fe4000f8ec0ff */
[----:B------:R-:W-:-:S04]  /*09b0*/  UIADD3 UR6, UPT, UPT, -UR7, 0x100000, URZ ;  /* 0x0010000007067890 */ /* 0x000fc8000fffe1ff */
[----:B------:R-:W-:Y:S02]  /*09c0*/  USHF.L.U32 UR7, UR6, 0xb, URZ ;  /* 0x0000000b06077899 */ /* 0x000fe400080006ff */
[----:B------:R-:W-:Y:S01]  /*09d0*/  USHF.L.U32 UR6, UR6, 0x1, URZ ;  /* 0x0000000106067899 */ /* 0x000fe200080006ff */
[----:B------:R-:W1:Y:S03]  /*09e0*/  FENCE.VIEW.ASYNC.S ;  /* 0x00000000000073c6 */ /* 0x000e660000000000 */
[----:B-1----:R2:W1:Y:S08]  /*09f0*/  SYNCS.EXCH.64 URZ, [UR5+0x70], UR8 ;  /* 0x0000700805ff75b2 */ /* 0x0024700008000100 */
[----:B------:R2:W1:Y:S01]  /*0a00*/  SYNCS.EXCH.64 URZ, [UR5+0x80], UR6 ;  /* 0x0000800605ff75b2 */ /* 0x0004620008000100 */
[----:B------:R2:W1:Y:S01]  /*0a10*/  SYNCS.EXCH.64 URZ, [UR5+0x78], UR8 ;  /* 0x0000780805ff75b2 */ /* 0x0004620008000100 */
[----:B------:R2:W1:Y:S02]  /*0a20*/  SYNCS.EXCH.64 URZ, [UR5+0x88], UR6 ;  /* 0x0000880605ff75b2 */ /* 0x0004640008000100 */
[----:B--2---:R-:W-:Y:S01]  /*0a30*/  NOP ;  /* 0x0000000000007918 */ /* 0x004fe20000000000 */
.L_x_12:
        /* <DEDUP_REMOVED lines=20> */
[----:B------:R2:W1:Y:S01]  /*0b80*/  SYNCS.EXCH.64 URZ, [UR6+0xb8], UR4 ;  /* 0x0000b80406ff75b2 */ /* 0x0004620008000100 */
[----:B------:R2:W1:Y:S01]  /*0b90*/  SYNCS.EXCH.64 URZ, [UR6+0xa0], UR8 ;  /* 0x0000a00806ff75b2 */ /* 0x0004620008000100 */
[----:B------:R2:W1:Y:S01]  /*0ba0*/  SYNCS.EXCH.64 URZ, [UR6+0xc0], UR4 ;  /* 0x0000c00406ff75b2 */ /* 0x0004620008000100 */
[----:B------:R2:W1:Y:S01]  /*0bb0*/  SYNCS.EXCH.64 URZ, [UR6+0xa8], UR8 ;  /* 0x0000a80806ff75b2 */ /* 0x0004620008000100 */
[----:B------:R2:W1:Y:S02]  /*0bc0*/  SYNCS.EXCH.64 URZ, [UR6+0xc8], UR4 ;  /* 0x0000c80406ff75b2 */ /* 0x0004640008000100 */
[----:B--2---:R-:W-:Y:S01]  /*0bd0*/  NOP ;  /* 0x0000000000007918 */ /* 0x004fe20000000000 */
.L_x_13:
[----:B------:R-:W2:Y:S01]  /*0be0*/  SHFL.IDX PT, R0, R2, RZ, 0x1f ;  /* 0x00001fff02007589 */ /* 0x000ea200000e0000 */
[----:B------:R-:W1:Y:S01]  /*0bf0*/  S2UR UR55, SR_CTAID.X ;  /* 0x00000000003779c3 */ /* 0x000e620000002500 */
[----:B------:R-:W-:-:S07]  /*0c00*/  NOP ;  /* 0x0000000000007918 */ /* 0x000fce0000000000 */
[----:B------:R-:W1:Y:S01]  /*0c10*/  S2UR UR54, SR_CTAID.Y ;  /* 0x00000000003679c3 */ /* 0x000e620000002600 */
[----:B--2---:R-:W-:-:S13]  /*0c20*/  ISETP.NE.AND P0, PT, R0, 0x3, PT ;  /* 0x000000030000780c */ /* 0x004fda0003f05270 */
[----:B-1----:R-:W-:Y:S05]  /*0c30*/  @P0 BRA `(.L_x_14) ;  /* 0x0000000000380947 */ /* 0x002fea0003800000 */
        /* <DEDUP_REMOVED lines=9> */
[----:B-1----:R1:W2:Y:S01]  /*0cd0*/  SYNCS.EXCH.64 URZ, [UR5+0xd0], UR6 ;  /* 0x0000d00605ff75b2 */ /* 0x0022a20008000100 */
[----:B------:R1:W1:Y:S01]  /*0ce0*/  SYNCS.EXCH.64 URZ, [UR5+0xe0], UR6 ;  /* 0x0000e00605ff75b2 */ /* 0x0002620008000100 */
[----:B------:R1:W1:Y:S01]  /*0cf0*/  SYNCS.EXCH.64 URZ, [UR5+0xd8], UR6 ;  /* 0x0000d80605ff75b2 */ /* 0x0002620008000100 */
[----:B------:R1:W1:Y:S01]  /*0d00*/  SYNCS.EXCH.64 URZ, [UR5+0xe8], UR6 ;  /* 0x0000e80605ff75b2 */ /* 0x0002620008000100 */
[----:B------:R-:W-:Y:S01]  /*0d10*/  NOP ;  /* 0x0000000000007918 */ /* 0x000fe20000000000 */
.L_x_14:
[----:B------:R-:W-:-:S05]  /*0d20*/  CS2R.32 R3, SR_CgaSize ;  /* 0x0000000000037805 */ /* 0x000fca0000008a00 */
[----:B------:R-:W-:-:S05]  /*0d30*/  IMAD R3, R3, -0xa0, RZ ;  /* 0xffffff6003037824 */ /* 0x000fca00078e02ff */
[----:B-1----:R-:W-:-:S14]  /*0d40*/  R2UR UR5, R3 ;  /* 0x00000000030572ca */ /* 0x002fdc00000e0000 */
[----:B------:R-:W1:Y:S01]  /*0d50*/  LDCU UR5, c[0x0][UR5+0x2b0] ;  /* 0x00005600050577ac */ /* 0x000e620008000800 */
[----:B------:R-:W-:Y:S01]  /*0d60*/  I2FP.F32.U32 R0, UR55 ;  /* 0x0000003700007c45 */ /* 0x000fe20008201000 */
[----:B------:R-:W-:Y:S01]  /*0d70*/  NOP ;  /* 0x0000000000007918 */ /* 0x000fe20000000000 */
[----:B------:R-:W-:Y:S02]  /*0d80*/  I2FP.F32.U32 R3, UR54 ;  /* 0x0000003600037c45 */ /* 0x000fe40008201000 */
[----:B------:R-:W-:-:S05]  /*0d90*/  CS2R.32 R2, SR_CgaSize ;  /* 0x0000000000027805 */ /* 0x000fca0000008a00 */
[----:B------:R-:W-:-:S05]  /*0da0*/  IMAD R2, R2, -0xa0, RZ ;  /* 0xffffff6002027824 */ /* 0x000fca00078e02ff */
[----:B------:R-:W-:-:S14]  /*0db0*/  R2UR UR4, R2 ;  /* 0x00000000020472ca */ /* 0x000fdc00000e0000 */
[----:B------:R-:W3:Y:S01]  /*0dc0*/  LDCU UR4, c[0x0][UR4+0x2b4] ;  /* 0x00005680040477ac */ /* 0x000ee20008000800 */
[----:B------:R-:W2:Y:S01]  /*0dd0*/  S2UR UR36, SR_CTAID.Z ;  /* 0x00000000002479c3 */ /* 0x000ea20000002700 */
[----:B------:R-:W4:Y:S01]  /*0de0*/  LDCU UR13, c[0x0][0xb24] ;  /* 0x00016480ff0d77ac */ /* 0x000f220008000800 */
[----:B-1----:R-:W-:Y:S01]  /*0df0*/  FMUL R0, R0, UR5 ;  /* 0x0000000500007c20 */ /* 0x002fe20008400000 */
[----:B------:R-:W-:-:S05]  /*0e00*/  CS2R.32 R2, SR_CgaSize ;  /* 0x0000000000027805 */ /* 0x000fca0000008a00 */
[----:B------:R-:W-:-:S05]  /*0e10*/  IMAD R2, R2, -0xa0, RZ ;  /* 0xffffff6002027824 */ /* 0x000fca00078e02ff */
[----:B------:R-:W-:-:S14]  /*0e20*/  R2UR UR5, R2 ;  /* 0x00000000020572ca */ /* 0x000fdc00000e0000 */
[----:B------:R-:W1:Y:S01]  /*0e30*/  LDCU UR5, c[0x0][UR5+0x2a0] ;  /* 0x00005400050577ac */ /* 0x000e620008000800 */
[----:B------:R3:W2:Y:S01]  /*0e40*/  F2I.U32.TRUNC.NTZ R2, R0 ;  /* 0x0000000000027305 */ /* 0x0006a2000020f000 */
[----:B----4-:R-:W-:Y:S01]  /*0e50*/  UISETP.GE.AND UP0, UPT, UR13, 0x1, UPT ;  /* 0x000000010d00788c */ /* 0x010fe2000bf06270 */
[----:B---3--:R-:W-:Y:S01]  /*0e60*/  FMUL R0, R3, UR4 ;  /* 0x0000000403007c20 */ /* 0x008fe20008400000 */
[----:B------:R-:W-:-:S06]  /*0e70*/  RPCMOV.32 Rpc.LO, R3 ;  /* 0x0000000300007352 */ /* 0x000fcc0000000000 */
[----:B------:R-:W-:-:S05]  /*0e80*/  CS2R.32 R3, SR_CgaSize ;  /* 0x0000000000037805 */ /* 0x000fca0000008a00 */
[----:B------:R-:W-:-:S05]  /*0e90*/  IMAD R3, R3, -0xa0, RZ ;  /* 0xffffff6003037824 */ /* 0x000fca00078e02ff */
[----:B------:R-:W-:Y:S02]  /*0ea0*/  R2UR UR4, R3 ;  /* 0x00000000030472ca */ /* 0x000fe400000e0000 */
[----:B------:R-:W-:-:S12]  /*0eb0*/  RPCMOV.32 R3, Rpc.LO ;  /* 0x0000000000037353 */ /* 0x000fd80000000000 */
[----:B------:R-:W3:Y:S01]  /*0ec0*/  LDCU UR4, c[0x0][UR4+0x2a4] ;  /* 0x00005480040477ac */ /* 0x000ee20008000800 */
[----:B--2---:R-:W-:Y:S01]  /*0ed0*/  R2UR UR49, R2 ;  /* 0x00000000023172ca */ /* 0x004fe200000e0000 */
[----:B------:R-:W2:-:S12]  /*0ee0*/  F2I.U32.TRUNC.NTZ R0, R0 ;  /* 0x0000000000007305 */ /* 0x000e98000020f000 */
[----:B------:R-:W-:-:S04]  /*0ef0*/  UIADD3 UR49, UPT, UPT, -UR49, URZ, URZ ;  /* 0x000000ff31317290 */ /* 0x000fc8000fffe1ff */
[----:B-1----:R-:W-:Y:S01]  /*0f00*/  UIMAD UR49, UR5, UR49, UR55 ;  /* 0x00000031053172a4 */ /* 0x002fe2000f8e0237 */
[----:B--2---:R-:W-:-:S13]  /*0f10*/  R2UR UR48, R0 ;  /* 0x00000000003072ca */ /* 0x004fda00000e0000 */
[----:B------:R-:W-:-:S04]  /*0f20*/  UIADD3 UR48, UPT, UPT, -UR48, URZ, URZ ;  /* 0x000000ff30307290 */ /* 0x000fc8000fffe1ff */
[----:B---3--:R-:W-:Y:S01]  /*0f30*/  UIMAD UR48, UR4, UR48, UR54 ;  /* 0x00000030043072a4 */ /* 0x008fe2000f8e0236 */
[----:B------:R-:W-:Y:S06]  /*0f40*/  BAR.SYNC.DEFER_BLOCKING 0x0 ;  /* 0x0000000000007b1d */ /* 0x000fec0000010000 */
[----:B------:R-:W-:Y:S05]  /*0f50*/  BRA.U !UP0, `(.L_x_15) ;  /* 0x0000000108d47547 */ /* 0x000fea000b800000 */
[----:B------:R-:W1:Y:S01]  /*0f60*/  LDCU.128 UR4, c[0x0][0xb10] ;  /* 0x00016200ff0477ac */ /* 0x000e620008000c00 */
[----:B------:R-:W2:Y:S01]  /*0f70*/  LDCU UR15, c[0x0][0x370] ;  /* 0x00006e00ff0f77ac */ /* 0x000ea20008000800 */
[----:B------:R-:W3:Y:S01]  /*0f80*/  LDCU UR14, c[0x0][0x374] ;  /* 0x00006e80ff0e77ac */ /* 0x000ee20008000800 */
[----:B------:R-:W4:Y:S01]  /*0f90*/  LDCU UR11, c[0x0][0xb0c] ;  /* 0x00016180ff0b77ac */ /* 0x000f220008000800 */
[----:B------:R-:W4:Y:S01]  /*0fa0*/  LDCU UR10, c[0x0][0xb20] ;  /* 0x00016400ff0a77ac */ /* 0x000f220008000800 */
[----:B------:R-:W4:Y:S01]  /*0fb0*/  LDCU.64 UR8, c[0x0][0xb28] ;  /* 0x00016500ff0877ac */ /* 0x000f220008000a00 */
[----:B-1----:R-:W-:Y:S02]  /*0fc0*/  UISETP.NE.AND UP0, UPT, UR6, 0x1, UPT ;  /* 0x000000010600788c */ /* 0x002fe4000bf05270 */
[----:B---3--:R-:W-:Y:S02]  /*0fd0*/  UIMAD.WIDE.U32 UR18, UR14, UR7, URZ ;  /* 0x000000070e1272a5 */ /* 0x008fe4000f8e00ff */
[----:B--2---:R-:W-:-:S02]  /*0fe0*/  UIMAD.WIDE.U32 UR16, UR15, UR4, URZ ;  /* 0x000000040f1072a5 */ /* 0x004fc4000f8e00ff */
[----:B----4-:R-:W-:Y:S02]  /*0ff0*/  UISETP.NE.AND UP1, UPT, UR11, 0x1, UPT ;  /* 0x000000010b00788c */ /* 0x010fe4000bf25270 */
[----:B------:R-:W-:Y:S02]  /*1000*/  UIMAD.WIDE.U32 UR20, UR54, UR7, URZ ;  /* 0x00000007361472a5 */ /* 0x000fe4000f8e00ff */
[----:B------:R-:W-:Y:S01]  /*1010*/  UISETP.NE.AND UP4, UPT, UR13, 0x1, UPT ;  /* 0x000000010d00788c */ /* 0x000fe2000bf85270 */
[----:B------:R-:W-:Y:S01]  /*1020*/  UMOV UR7, UR19 ;  /* 0x0000001300077c82 */ /* 0x000fe20008000000 */
[----:B------:R-:W-:Y:S01]  /*1030*/  UMOV UR16, UR17 ;  /* 0x0000001100107c82 */ /* 0x000fe20008000000 */
[----:B------:R-:W-:Y:S02]  /*1040*/  @UP0 USHF.R.U32.HI UR14, URZ, UR10, UR7 ;  /* 0x0000000aff0e0299 */ /* 0x000fe40008011607 */
[----:B------:R-:W-:Y:S02]  /*1050*/  UIMAD.WIDE.U32 UR18, UR55, UR4, URZ ;  /* 0x00000004371272a5 */ /* 0x000fe4000f8e00ff */
[----:B------:R-:W-:-:S02]  /*1060*/  @UP1 USHF.R.U32.HI UR15, URZ, UR5, UR16 ;  /* 0x00000005ff0f1299 */ /* 0x000fc40008011610 */
[----:B------:R-:W-:Y:S02]  /*1070*/  UIMAD.WIDE.U32 UR16, UR14, UR8, URZ ;  /* 0x000000080e1072a5 */ /* 0x000fe4000f8e00ff */
[----:B------:R-:W-:Y:S01]  /*1080*/  UIMAD.WIDE.U32 UR22, UR15, UR8, URZ ;  /* 0x000000080f1672a5 */ /* 0x000fe2000f8e00ff */
[----:B------:R-:W-:Y:S01]  /*1090*/  UMOV UR20, UR21 ;  /* 0x0000001500147c82 */ /* 0x000fe20008000000 */
[----:B------:R-:W-:Y:S01]  /*10a0*/  UMOV UR18, UR19 ;  /* 0x0000001300127c82 */ /* 0x000fe20008000000 */
[----:B------:R-:W-:Y:S02]  /*10b0*/  USHF.R.U32.HI UR20, URZ, UR10, UR20 ;  /* 0x0000000aff147299 */ /* 0x000fe40008011614 */
[----:B------:R-:W-:Y:S02]  /*10c0*/  UMOV UR16, UR17 ;  /* 0x0000001100107c82 */ /* 0x000fe40008000000 */
[----:B------:R-:W-:Y:S01]  /*10d0*/  UMOV UR22, UR23 ;  /* 0x0000001700167c82 */ /* 0x000fe20008000000 */
[----:B------:R-:W-:-:S02]  /*10e0*/  @UP4 USHF.R.U32.HI UR14, URZ, UR9, UR16 ;  /* 0x00000009ff0e4299 */ /* 0x000fc40008011610 */
[----:B------:R-:W-:Y:S02]  /*10f0*/  USHF.R.U32.HI UR18, URZ, UR5, UR18 ;  /* 0x00000005ff127299 */ /* 0x000fe40008011612 */
[----:B------:R-:W-:Y:S02]  /*1100*/  USEL UR20, UR54, UR20, !UP0 ;  /* 0x0000001436147287 */ /* 0x000fe4000c000000 */
[----:B------:R-:W-:Y:S02]  /*1110*/  @UP4 USHF.R.U32.HI UR15, URZ, UR9, UR22 ;  /* 0x00000009ff0f4299 */ /* 0x000fe40008011616 */
[----:B------:R-:W-:Y:S02]  /*1120*/  UIMAD UR14, UR14, UR13, URZ ;  /* 0x0000000d0e0e72a4 */ /* 0x000fe4000f8e02ff */
[----:B------:R-:W-:Y:S02]  /*1130*/  USEL UR18, UR55, UR18, !UP1 ;  /* 0x0000001237127287 */ /* 0x000fe4000c800000 */
[----:B------:R-:W-:-:S02]  /*1140*/  UIMAD UR4, UR15, UR13, URZ ;  /* 0x0000000d0f0472a4 */ /* 0x000fc4000f8e02ff */
[----:B------:R-:W-:Y:S02]  /*1150*/  UISETP.GE.AND UP0, UPT, UR20, UR14, UPT ;  /* 0x0000000e1400728c */ /* 0x000fe4000bf06270 */
[----:B------:R-:W-:Y:S02]  /*1160*/  UIMAD.WIDE.U32 UR22, UR20, UR8, URZ ;  /* 0x00000008141672a5 */ /* 0x000fe4000f8e00ff */
[----:B------:R-:W-:Y:S02]  /*1170*/  UISETP.GE.OR UP0, UPT, UR18, UR4, UP0 ;  /* 0x000000041200728c */ /* 0x000fe40008706670 */
[----:B------:R-:W-:Y:S02]  /*1180*/  UIMAD.WIDE.U32 UR16, UR18, UR8, URZ ;  /* 0x00000008121072a5 */ /* 0x000fe4000f8e00ff */
[----:B------:R-:W-:Y:S01]  /*1190*/  UIADD3 UR5, UPT, UPT, -UR20, URZ, URZ ;  /* 0x000000ff14057290 */ /* 0x000fe2000fffe1ff */
[----:B------:R-:W-:Y:S01]  /*11a0*/  UMOV UR4, UR23 ;  /* 0x0000001700047c82 */ /* 0x000fe20008000000 */
[----:B------:R-:W-:-:S02]  /*11b0*/  UIADD3 UR7, UPT, UPT, -UR18, URZ, URZ ;  /* 0x000000ff12077290 */ /* 0x000fc4000fffe1ff */
[----:B------:R-:W-:-:S03]  /*11c0*/  USHF.R.U32.HI UR4, URZ, UR9, UR4 ;  /* 0x00000009ff047299 */ /* 0x000fc60008011604 */
[----:B------:R-:W-:Y:S01]  /*11d0*/  @!UP0 UMOV UR16, UR17 ;  /* 0x0000001100108c82 */ /* 0x000fe20008000000 */
[----:B------:R-:W-:Y:S02]  /*11e0*/  UIMAD UR5, UR6, UR5, UR54 ;  /* 0x00000005060572a4 */ /* 0x000fe4000f8e0236 */
[----:B------:R-:W-:Y:S02]  /*11f0*/  USEL UR4, UR20, UR4, !UP4 ;  /* 0x0000000414047287 */ /* 0x000fe4000e000000 */
[----:B------:R-:W-:Y:S02]  /*1200*/  @!UP0 USHF.R.U32.HI UR9, URZ, UR9, UR16 ;  /* 0x00000009ff098299 */ /* 0x000fe40008011610 */
[----:B------:R-:W-:Y:S02]  /*1210*/  UIADD3 UR8, UPT, UPT, -UR4, URZ, URZ ;  /* 0x000000ff04087290 */ /* 0x000fe4000fffe1ff */
[----:B------:R-:W-:Y:S02]  /*1220*/  @!UP0 USEL UR9, UR18, UR9, !UP4 ;  /* 0x0000000912098287 */ /* 0x000fe4000e000000 */
[----:B------:R-:W-:-:S02]  /*1230*/  UIMAD UR8, UR13, UR8, UR20 ;  /* 0x000000080d0872a4 */ /* 0x000fc4000f8e0214 */
[----:B------:R-:W-:Y:S02]  /*1240*/  @!UP0 UIADD3 UR4, UPT, UPT, UR4, -UR9, URZ ;  /* 0x8000000904048290 */ /* 0x000fe4000fffe0ff */
[----:B------:R-:W-:Y:S02]  /*1250*/  @!UP0 UIMAD UR8, UR8, UR15, UR9 ;  /* 0x0000000f080882a4 */ /* 0x000fe4000f8e0209 */
[----:B------:R-:W-:Y:S02]  /*1260*/  @!UP0 UIMAD UR20, UR4, UR13, UR18 ;  /* 0x0000000d041482a4 */ /* 0x000fe4000f8e0212 */
[----:B------:R-:W-:Y:S02]  /*1270*/  UIMAD UR7, UR11, UR7, UR55 ;  /* 0x000000070b0772a4 */ /* 0x000fe4000f8e0237 */
[----:B------:R-:W-:Y:S01]  /*1280*/  UIMAD UR54, UR20, UR6, UR5 ;  /* 0x00000006143672a4 */ /* 0x000fe2000f8e0205 */
[----:B------:R-:W-:Y:S02]  /*1290*/  @!UP0 UMOV UR18, UR8 ;  /* 0x0000000800128c82 */ /* 0x000fe40008000000 */
[----:B------:R-:W-:-:S12]  /*12a0*/  UIMAD UR55, UR18, UR11, UR7 ;  /* 0x0000000b123772a4 */ /* 0x000fd8000f8e0207 */
.L_x_15:
[----:B------:R-:W1:Y:S01]  /*12b0*/  LDCU UR4, c[0x0][0xb30] ;  /* 0x00016600ff0477ac */ /* 0x000e620008000800 */
[----:B------:R-:W2:Y:S01]  /*12c0*/  S2UR UR7, SR_CgaCtaId ;  /* 0x00000000000779c3 */ /* 0x000ea20000008800 */
[----:B-1----:R-:W-:-:S09]  /*12d0*/  UISETP.NE.AND UP0, UPT, UR4, 0x1, UPT ;  /* 0x000000010400788c */ /* 0x002fd2000bf05270 */
[----:B--2---:R-:W-:Y:S05]  /*12e0*/  BRA.U UP0, `(.L_x_16) ;  /* 0x0000000100447547 */ /* 0x004fea000b800000 */
[----:B------:R-:W1:Y:S01]  /*12f0*/  LDCU.128 UR8, c[0x0][0xb10] ;  /* 0x00016200ff0877ac */ /* 0x000e620008000c00 */
[----:B------:R-:W2:Y:S01]  /*1300*/  LDCU UR5, c[0x0][0xb0c] ;  /* 0x00016180ff0577ac */ /* 0x000ea20008000800 */
[----:B------:R-:W3:Y:S01]  /*1310*/  LDCU UR4, c[0x0][0xb20] ;  /* 0x00016400ff0477ac */ /* 0x000ee20008000800 */
[----:B-1----:R-:W-:Y:S02]  /*1320*/  UIMAD.WIDE.U32 UR16, UR55, UR8, URZ ;  /* 0x00000008371072a5 */ /* 0x002fe4000f8e00ff */
[----:B------:R-:W-:Y:S02]  /*1330*/  UIMAD.WIDE.U32 UR14, UR54, UR11, URZ ;  /* 0x0000000b360e72a5 */ /* 0x000fe4000f8e00ff */
[----:B--2---:R-:W-:Y:S02]  /*1340*/  UISETP.NE.AND UP1, UPT, UR5, 0x1, UPT ;  /* 0x000000010500788c */ /* 0x004fe4000bf25270 */
[----:B------:R-:W-:Y:S01]  /*1350*/  UISETP.NE.AND UP0, UPT, UR10, 0x1, UPT ;  /* 0x000000010a00788c */ /* 0x000fe2000bf05270 */
[----:B------:R-:W-:-:S02]  /*1360*/  UMOV UR6, UR17 ;  /* 0x0000001100067c82 */ /* 0x000fc40008000000 */
[----:B------:R-:W-:Y:S01]  /*1370*/  UMOV UR14, UR15 ;  /* 0x0000000f000e7c82 */ /* 0x000fe20008000000 */
[----:B------:R-:W-:Y:S02]  /*1380*/  USHF.R.U32.HI UR6, URZ, UR9, UR6 ;  /* 0x00000009ff067299 */ /* 0x000fe40008011606 */
[----:B---3--:R-:W-:Y:S02]  /*1390*/  USHF.R.U32.HI UR4, URZ, UR4, UR14 ;  /* 0x00000004ff047299 */ /* 0x008fe4000801160e */
[----:B------:R-:W-:Y:S02]  /*13a0*/  USEL UR6, UR55, UR6, !UP1 ;  /* 0x0000000637067287 */ /* 0x000fe4000c800000 */
[----:B------:R-:W-:-:S04]  /*13b0*/  USEL UR4, UR54, UR4, !UP0 ;  /* 0x0000000436047287 */ /* 0x000fc8000c000000 */
[----:B------:R-:W-:Y:S02]  /*13c0*/  UIADD3 UR8, UPT, UPT, UR6, -UR4, URZ ;  /* 0x8000000406087290 */ /* 0x000fe4000fffe0ff */
[----:B------:R-:W-:Y:S02]  /*13d0*/  UIADD3 UR4, UPT, UPT, -UR6, UR4, URZ ;  /* 0x0000000406047290 */ /* 0x000fe4000fffe1ff */
[----:B------:R-:W-:Y:S02]  /*13e0*/  UIMAD UR54, UR8, UR10, UR54 ;  /* 0x0000000a083672a4 */ /* 0x000fe4000f8e0236 */
[----:B------:R-:W-:-:S12]  /*13f0*/  UIMAD UR55, UR4, UR5, UR55 ;  /* 0x00000005043772a4 */ /* 0x000fd8000f8e0237 */
.L_x_16:
[----:B------:R-:W-:Y:S01]  /*1400*/  BAR.SYNC.DEFER_BLOCKING 0x0 ;  /* 0x0000000000007b1d */ /* 0x000fe20000010000 */
[----:B------:R-:W-:Y:S01]  /*1410*/  UISETP.NE.AND UP0, UPT, UR12, 0x2, UPT ;  /* 0x000000020c00788c */ /* 0x000fe2000bf05270 */
[----:B------:R-:W-:Y:S02]  /*1420*/  ISETP.NE.OR P3, PT, R4, 0x2, !P3 ;  /* 0x000000020400780c */ /* 0x000fe40005f65670 */
[----:B------:R-:W-:Y:S02]  /*1430*/  LOP3.LUT R14, R6, 0x1f, RZ, 0xc0, !PT ;  /* 0x0000001f060e7812 */ /* 0x000fe400078ec0ff */
[----:B------:R-:W1:Y:S04]  /*1440*/  LDCU UR13, c[0x0][0xb24] ;  /* 0x00016480ff0d77ac */ /* 0x000e680008000800 */
[----:B------:R-:W-:Y:S05]  /*1450*/  BRA.U UP0, `(.L_x_17) ;  /* 0x00000011008c7547 */ /* 0x000fea000b800000 */
[----:B------:R-:W2:Y:S01]  /*1460*/  LDCU UR25, c[0x0][0x38c] ;  /* 0x00007180ff1977ac */ /* 0x000ea20008000800 */
[----:B------:R-:W-:Y:S01]  /*1470*/  PLOP3.LUT P1, PT, PT, PT, UP3, 0x80, 0x8 ;  /* 0x000000000008781c */ /* 0x000fe20003f2f038 */
[----:B------:R-:W-:Y:S01]  /*1480*/  HFMA2 R12, -RZ, RZ, 0, 0 ;  /* 0x00000000ff0c7431 */ /* 0x000fe200000001ff */
[----:B------:R-:W-:Y:S01]  /*1490*/  ISETP.EQ.OR P2, PT, R14, RZ, P3 ;  /* 0x000000ff0e00720c */ /* 0x000fe20001f42670 */
[----:B------:R-:W-:Y:S01]  /*14a0*/  IMAD.MOV.U32 R0, RZ, RZ, 0x1 ;  /* 0x00000001ff007424 */ /* 0x000fe200078e00ff */
[----:B------:R-:W-:Y:S01]  /*14b0*/  PLOP3.LUT P1, PT, P1, PT, PT, 0x8, 0x80 ;  /* 0x000000000080781c */ /* 0x000fe20000f2e170 */
[----:B------:R-:W-:Y:S01]  /*14c0*/  IMAD.MOV.U32 R9, RZ, RZ, RZ ;  /* 0x000000ffff097224 */ /* 0x000fe200078e00ff */
[----:B------:R-:W-:Y:S01]  /*14d0*/  MOV R11, 0x1 ;  /* 0x00000001000b7802 */ /* 0x000fe20000000f00 */
[----:B------:R-:W-:Y:S01]  /*14e0*/  IMAD.MOV.U32 R10, RZ, RZ, RZ ;  /* 0x000000ffff0a7224 */ /* 0x000fe200078e00ff */
[----:B------:R-:W3:Y:S01]  /*14f0*/  LDCU UR15, c[0x0][0x370] ;  /* 0x00006e00ff0f77ac */ /* 0x000ee20008000800 */
[----:B------:R-:W4:Y:S01]  /*1500*/  LDCU.64 UR28, c[0x0][0x348] ;  /* 0x00006900ff1c77ac */ /* 0x000f220008000a00 */
[----:B------:R-:W1:Y:S01]  /*1510*/  LDCU UR14, c[0x0][0x374] ;  /* 0x00006e80ff0e77ac */ /* 0x000e620008000800 */
[----:B--2---:R-:W-:Y:S01]  /*1520*/  UIADD3 UR4, UPT, UPT, UR25, 0x3f, URZ ;  /* 0x0000003f19047890 */ /* 0x004fe2000fffe0ff */
[----:B------:R-:W-:-:S03]  /*1530*/  UMOV UR23, URZ ;  /* 0x000000ff00177c82 */ /* 0x000fc60008000000 */
[----:B------:R-:W-:-:S04]  /*1540*/  USHF.R.S32.HI UR27, URZ, 0x1f, UR4 ;  /* 0x0000001fff1b7899 */ /* 0x000fc80008011404 */
[----:B------:R-:W-:Y:S02]  /*1550*/  ULEA.HI UR27, UR27, UR4, URZ, 0x6 ;  /* 0x000000041b1b7291 */ /* 0x000fe4000f8f30ff */
[----:B------:R-:W-:Y:S02]  /*1560*/  UIADD3 UR4, UPT, UPT, UR25, -0x1, URZ ;  /* 0xffffffff19047890 */ /* 0x000fe4000fffe0ff */
[----:B------:R-:W-:Y:S02]  /*1570*/  USHF.R.S32.HI UR27, URZ, 0x6, UR27 ;  /* 0x00000006ff1b7899 */ /* 0x000fe4000801141b */
[----:B------:R-:W-:Y:S02]  /*1580*/  UISETP.GE.U32.AND UP1, UPT, UR4, -0x7f, UPT ;  /* 0xffffff810400788c */ /* 0x000fe4000bf26070 */
[----:B------:R-:W-:Y:S02]  /*1590*/  UISETP.LT.U32.AND UP0, UPT, UR27, 0x4, UPT ;  /* 0x000000041b00788c */ /* 0x000fe4000bf01070 */
[----:B------:R-:W-:-:S02]  /*15a0*/  UIADD3 UR25, UPT, UPT, UR25, 0x7e, URZ ;  /* 0x0000007e19197890 */ /* 0x000fc4000fffe0ff */
[----:B------:R-:W-:-:S04]  /*15b0*/  USEL UR26, UR27, 0x4, UP0 ;  /* 0x000000041b1a7887 */ /* 0x000fc80008000000 */
[----:B------:R-:W-:Y:S02]  /*15c0*/  UIADD3 UR6, UPT, UPT, UR26, -0x1, URZ ;  /* 0xffffffff1a067890 */ /* 0x000fe4000fffe0ff */
[----:B------:R-:W-:Y:S02]  /*15d0*/  @UP1 UIADD3 UR6, UPT, UPT, UR26, URZ, URZ ;  /* 0x000000ff1a061290 */ /* 0x000fe4000fffe0ff */
[----:B------:R-:W-:Y:S02]  /*15e0*/  UIADD3 UR24, UPT, UPT, UR27, -UR26, URZ ;  /* 0x8000001a1b187290 */ /* 0x000fe4000fffe0ff */
[----:B-1-34-:R-:W-:-:S12]  /*15f0*/  UIADD3 UR6, UPT, UPT, UR6, 0x1, URZ ;  /* 0x0000000106067890 */ /* 0x01afd8000fffe0ff */
.L_x_35:
[----:B------:R-:W-:Y:S01]  /*1600*/  UISETP.NE.AND UP0, UPT, UR7, URZ, UPT ;  /* 0x000000ff0700728c */ /* 0x000fe2000bf05270 */
[----:B------:R-:W1:Y:S08]  /*1610*/  S2UR UR7, SR_CgaCtaId ;  /* 0x00000000000779c3 */ /* 0x000e700000008800 */
[----:B------:R-:W-:Y:S05]  /*1620*/  BRA.U UP0, `(.L_x_18) ;  /* 0x0000000100347547 */ /* 0x000fea000b800000 */
[----:B------:R-:W2:Y:S01]  /*1630*/  S2R R2, SR_CgaCtaId ;  /* 0x0000000000027919 */ /* 0x000ea20000008800 */
[----:B------:R-:W-:-:S04]  /*1640*/  MOV R3, 0x400 ;  /* 0x0000040000037802 */ /* 0x000fc80000000f00 */
[----:B--2---:R-:W-:Y:S02]  /*1650*/  LEA R2, R2, R3, 0x18 ;  /* 0x0000000302027211 */ /* 0x004fe400078ec0ff */
[----:B------:R-:W-:-:S03]  /*1660*/  SHF.L.U32 R3, R11, 0x1f, RZ ;  /* 0x0000001f0b037819 */ /* 0x000fc600000006ff */
[----:B------:R-:W-:-:S04]  /*1670*/  IMAD R2, R10, 0x8, R2 ;  /* 0x000000080a027824 */ /* 0x000fc800078e0202 */
[----:B------:R-:W2:Y:S02]  /*1680*/  SYNCS.PHASECHK.TRANS64.TRYWAIT P0, [R2+URZ+0xe0], R3 ;  /* 0x0000e003020075a7 */ /* 0x000ea400080011ff */
[----:B--2---:R-:W-:Y:S05]  /*1690*/  @!P0 BRA `(.L_x_19) ;  /* 0x0000008800bc8947 */ /* 0x004fea0003800000 */
.L_x_116:
[----:B------:R2:W-:Y:S02]  /*16a0*/  SYNCS.ARRIVE.TRANS64.A1T0 RZ, [R2+URZ+0xd0], RZ ;  /* 0x0000d0ff02ff79a7 */ /* 0x0005e400081000ff */
[----:B--2---:R-:W-:-:S05]  /*16b0*/  VIADD R2, R10, 0x1 ;  /* 0x000000010a027836 */ /* 0x004fca0000000000 */
[----:B------:R-:W-:-:S04]  /*16c0*/  ISETP.NE.AND P0, PT, R2, 0x2, PT ;  /* 0x000000020200780c */ /* 0x000fc80003f05270 */
[----:B------:R-:W-:Y:S02]  /*16d0*/  SEL R3, RZ, 0x1, P0 ;  /* 0x00000001ff037807 */ /* 0x000fe40000000000 */
[----:B------:R-:W-:Y:S02]  /*16e0*/  SEL R10, R2, RZ, P0 ;  /* 0x000000ff020a7207 */ /* 0x000fe40000000000 */
[----:B------:R-:W-:-:S07]  /*16f0*/  LOP3.LUT R11, R11, R3, RZ, 0x3c, !PT ;  /* 0x000000030b0b7212 */ /* 0x000fce00078e3cff */
.L_x_18:
[----:B------:R-:W-:Y:S01]  /*1700*/  UMOV UR4, 0x400 ;  /* 0x0000040000047882 */ /* 0x000fe20000000000 */
[----:B------:R-:W-:Y:S01]  /*1710*/  SHF.L.U32 R2, R0, 0x1f, RZ ;  /* 0x0000001f00027819 */ /* 0x000fe200000006ff */
[----:B-1----:R-:W-:Y:S02]  /*1720*/  ULEA UR4, UR7, UR4, 0x18 ;  /* 0x0000000407047291 */ /* 0x002fe4000f8ec0ff */
[----:B------:R-:W-:Y:S02]  /*1730*/  UISETP.GE.U32.AND UP0, UPT, UR25, 0x7f, UPT ;  /* 0x0000007f1900788c */ /* 0x000fe4000bf06070 */
[----:B------:R-:W-:Y:S02]  /*1740*/  ULEA UR5, UR23, UR4, 0x3 ;  /* 0x0000000417057291 */ /* 0x000fe4000f8e18ff */
[----:B------:R-:W-:Y:S02]  /*1750*/  USHF.L.U32 UR35, UR55, 0x6, URZ ;  /* 0x0000000637237899 */ /* 0x000fe400080006ff */
[----:B------:R-:W-:Y:S01]  /*1760*/  UIMAD UR11, UR54, 0xf0, URZ ;  /* 0x000000f0360b78a4 */ /* 0x000fe2000f8e02ff */
[----:B------:R-:W-:-:S04]  /*1770*/  UMOV UR30, URZ ;  /* 0x000000ff001e7c82 */ /* 0x000fc80008000000 */
[----:B------:R1:W2:Y:S01]  /*1780*/  SYNCS.PHASECHK.TRANS64.TRYWAIT P0, [UR5+0x20], R2 ;  /* 0x00002002ff0075a7 */ /* 0x0002a20008001105 */
[----:B------:R-:W-:Y:S06]  /*1790*/  BRA.U !UP0, `(.L_x_20) ;  /* 0x0000000108a87547 */ /* 0x000fec000b800000 */
[----:B------:R-:W-:Y:S01]  /*17a0*/  UMOV UR16, URZ ;  /* 0x000000ff00107c82 */ /* 0x000fe20008000000 */
[----:B------:R-:W-:-:S05]  /*17b0*/  UMOV UR5, UR23 ;  /* 0x0000001700057c82 */ /* 0x000fca0008000000 */
.L_x_25:
[----:B--2---:R-:W-:Y:S01]  /*17c0*/  @!P3 MOV R3, 0x9800 ;  /* 0x000098000003b802 */ /* 0x004fe20000000f00 */
[----:B------:R-:W-:Y:S01]  /*17d0*/  ULEA UR33, UR5, UR4, 0x3 ;  /* 0x0000000405217291 */ /* 0x000fe2000f8e18ff */
[----:B--234-:R-:W-:Y:S11]  /*17e0*/  @P0 BRA `(.L_x_21) ;  /* 0x00000000000c0947 */ /* 0x01cff60003800000 */
[----:B-1----:R-:W-:Y:S04]  /*17f0*/  SHF.L.U32 R2, R0, 0x1f, RZ ;  /* 0x0000001f00027819 */ /* 0x002fe800000006ff */
[----:B------:R-:W1:Y:S02]  /*1800*/  SYNCS.PHASECHK.TRANS64.TRYWAIT P0, [UR33+0x20], R2 ;  /* 0x00002002ff0075a7 */ /* 0x000e640008001121 */
[----:B-1----:R-:W-:Y:S05]  /*1810*/  @!P0 BRA `(.L_x_22) ;  /* 0x0000008800708947 */ /* 0x002fea0003800000 */
.L_x_21:
[----:B------:R2:W-:Y:S01]  /*1820*/  @!P3 SYNCS.ARRIVE.TRANS64 RZ, [UR33], R3 ;  /* 0x00000003ffffb9a7 */ /* 0x0005e20008000021 */
[----:B------:R-:W-:Y:S04]  /*1830*/  BSSY.RECONVERGENT B0, `(.L_x_23) ;  /* 0x0000003000007945 */ /* 0x000fe80003800200 */
[----:B------:R-:W-:Y:S05]  /*1840*/  @P2 BRA `(.L_x_24) ;  /* 0x0000000000042947 */ /* 0x000fea0003800000 */
[----:B------:R-:W-:Y:S05]  /*1850*/  BPT.TRAP 0x1 ;  /* 0x000000040000795c */ /* 0x000fea0000300000 */
.L_x_24:
[----:B------:R-:W-:Y:S05]  /*1860*/  BSYNC.RECONVERGENT B0 ;  /* 0x0000000000007941 */ /* 0x000fea0003800200 */
.L_x_23:
[----:B------:R-:W-:Y:S02]  /*1870*/  UIADD3 UR23, UPT, UPT, UR5, 0x1, URZ ;  /* 0x0000000105177890 */ /* 0x000fe4000fffe0ff */
[----:B------:R-:W-:Y:S02]  /*1880*/  UIADD3 UR18, UP1, UPT, UR28, 0x80, URZ ;  /* 0x000000801c127890 */ /* 0x000fe4000ff3e0ff */
[----:B------:R-:W-:Y:S02]  /*1890*/  UISETP.NE.AND UP0, UPT, UR23, 0x4, UPT ;  /* 0x000000041700788c */ /* 0x000fe4000bf05270 */
[----:B------:R-:W-:Y:S02]  /*18a0*/  ULEA UR32, UR5, UR4, 0xd ;  /* 0x0000000405207291 */ /* 0x000fe4000f8e68ff */
[----:B------:R-:W-:Y:S02]  /*18b0*/  USEL UR9, URZ, 0x1, UP0 ;  /* 0x00000001ff097887 */ /* 0x000fe40008000000 */
[----:B------:R-:W-:Y:S02]  /*18c0*/  USEL UR23, UR23, URZ, UP0 ;  /* 0x000000ff17177287 */ /* 0x000fe40008000000 */
[----:B------:R-:W-:Y:S02]  /*18d0*/  USHF.L.U32 UR34, UR16, 0x6, URZ ;  /* 0x0000000610227899 */ /* 0x000fe400080006ff */
[----:B------:R-:W-:Y:S01]  /*18e0*/  ULEA UR8, UR23, UR4, 0x3 ;  /* 0x0000000417087291 */ /* 0x000fe2000f8e18ff */
[----:B------:R-:W-:Y:S01]  /*18f0*/  LOP3.LUT R0, R0, UR9, RZ, 0x3c, !PT ;  /* 0x0000000900007c12 */ /* 0x000fe2000f8e3cff */
[----:B------:R-:W-:Y:S02]  /*1900*/  UIADD3.X UR19, UPT, UPT, URZ, UR29, URZ, UP1, !UPT ;  /* 0x0000001dff137290 */ /* 0x000fe40008ffe4ff */
[----:B------:R-:W-:Y:S01]  /*1910*/  UIADD3 UR32, UPT, UPT, UR32, 0xf300, URZ ;  /* 0x0000f30020207890 */ /* 0x000fe2000fffe0ff */
[----:B-1----:R-:W-:Y:S01]  /*1920*/  SHF.L.U32 R2, R0, 0x1f, RZ ;  /* 0x0000001f00027819 */ /* 0x002fe200000006ff */
[----:B------:R-:W-:Y:S02]  /*1930*/  UIADD3 UR30, UP0, UPT, UR28, 0x180, URZ ;  /* 0x000001801c1e7890 */ /* 0x000fe4000ff1e0ff */
[----:B------:R-:W-:Y:S01]  /*1940*/  UIADD3 UR16, UPT, UPT, UR16, 0x1, URZ ;  /* 0x0000000110107890 */ /* 0x000fe2000fffe0ff */
[----:B------:R3:W4:Y:S01]  /*1950*/  SYNCS.PHASECHK.TRANS64.TRYWAIT P0, [UR8+0x20], R2 ;  /* 0x00002002ff0075a7 */ /* 0x0007220008001108 */
[----:B------:R-:W-:Y:S01]  /*1960*/  UIMAD UR8, UR5, 0x7800, UR4 ;  /* 0x00007800050878a4 */ /* 0x000fe2000f8e0204 */
[----:B------:R-:W-:Y:S01]  /*1970*/  UMOV UR38, 0x0 ;  /* 0x0000000000267882 */ /* 0x000fe20000000000 */
[----:B------:R-:W-:Y:S02]  /*1980*/  UMOV UR39, 0x10000000 ;  /* 0x1000000000277882 */ /* 0x000fe40000000000 */
[----:B------:R-:W-:Y:S01]  /*1990*/  UIADD3 UR8, UPT, UPT, UR8, 0x17300, URZ ;  /* 0x0001730008087890 */ /* 0x000fe2000fffe0ff */
[----:B------:R-:W-:Y:S01]  /*19a0*/  UTMALDG.3D [UR32], [UR18], desc[UR38] ;  /* 0x00002620120075b4 */ /* 0x000fe20008011000 */
[----:B------:R-:W-:Y:S01]  /*19b0*/  UIADD3.X UR31, UPT, UPT, URZ, UR29, URZ, UP0, !UPT ;  /* 0x0000001dff1f7290 */ /* 0x000fe200087fe4ff */
[----:B------:R-:W-:Y:S01]  /*19c0*/  UMOV UR12, UR36 ;  /* 0x00000024000c7c82 */ /* 0x000fe20008000000 */
[----:B------:R-:W-:Y:S01]  /*19d0*/  UMOV UR9, UR33 ;  /* 0x0000002100097c82 */ /* 0x000fe20008000000 */
[----:B------:R-:W-:Y:S01]  /*19e0*/  UMOV UR10, UR34 ;  /* 0x00000022000a7c82 */ /* 0x000fe20008000000 */
[----:B------:R-:W-:Y:S01]  /*19f0*/  UISETP.NE.AND UP0, UPT, UR16, UR6, UPT ;  /* 0x000000061000728c */ /* 0x000fe2000bf05270 */
[----:B------:R-:W-:Y:S04]  /*1a00*/  UMOV UR5, UR23 ;  /* 0x0000001700057c82 */ /* 0x000fe80008000000 */
[----:B------:R1:W-:Y:S02]  /*1a10*/  UTMALDG.3D [UR8], [UR30], desc[UR38] ;  /* 0x000026081e0075b4 */ /* 0x0003e40008011000 */
[----:B-1----:R-:W-:Y:S02]  /*1a20*/  UMOV UR30, UR6 ;  /* 0x00000006001e7c82 */ /* 0x002fe40008000000 */
[----:B------:R-:W-:Y:S05]  /*1a30*/  BRA.U UP0, `(.L_x_25) ;  /* 0xfffffffd00607547 */ /* 0x000fea000b83ffff */
.L_x_20:
[----:B------:R-:W-:Y:S01]  /*1a40*/  ULEA UR5, UR23, UR4, 0x3 ;  /* 0x0000000417057291 */ /* 0x000fe2000f8e18ff */
[----:B-1-3--:R-:W-:Y:S01]  /*1a50*/  SHF.L.U32 R2, R0, 0x1f, RZ ;  /* 0x0000001f00027819 */ /* 0x00afe200000006ff */
[----:B------:R-:W-:Y:S01]  /*1a60*/  @!P1 SYNCS.ARRIVE.TRANS64.A1T0 RZ, [UR4+0x68], RZ ;  /* 0x000068ffffff99a7 */ /* 0x000fe20008100004 */
[----:B------:R-:W-:-:S06]  /*1a70*/  UISETP.GT.AND UP0, UPT, UR27, UR26, UPT ;  /* 0x0000001a1b00728c */ /* 0x000fcc000bf04270 */
[----:B--2-4-:R1:W2:Y:S03]  /*1a80*/  SYNCS.PHASECHK.TRANS64.TRYWAIT P0, [UR5+0x20], R2 ;  /* 0x00002002ff0075a7 */ /* 0x0142a60008001105 */
[----:B------:R-:W-:Y:S05]  /*1a90*/  BRA.U !UP0, `(.L_x_26) ;  /* 0x0000000108ac7547 */ /* 0x000fea000b800000 */
[----:B------:R-:W-:Y:S01]  /*1aa0*/  UIADD3 UR31, UPT, UPT, UR24, UR30, URZ ;  /* 0x0000001e181f7290 */ /* 0x000fe2000fffe0ff */
[----:B------:R-:W-:-:S11]  /*1ab0*/  UMOV UR5, UR23 ;  /* 0x0000001700057c82 */ /* 0x000fd60008000000 */
.L_x_31:
[----:B--2---:R-:W-:Y:S01]  /*1ac0*/  @!P3 MOV R3, 0x9800 ;  /* 0x000098000003b802 */ /* 0x004fe20000000f00 */
[----:B---3--:R-:W-:Y:S01]  /*1ad0*/  ULEA UR17, UR5, UR4, 0x3 ;  /* 0x0000000405117291 */ /* 0x008fe2000f8e18ff */
[----:B--2-4-:R-:W-:Y:S11]  /*1ae0*/  @P0 BRA `(.L_x_27) ;  /* 0x00000000000c0947 */ /* 0x014ff60003800000 */
[----:B-1----:R-:W-:Y:S04]  /*1af0*/  SHF.L.U32 R2, R0, 0x1f, RZ ;  /* 0x0000001f00027819 */ /* 0x002fe800000006ff */
[----:B------:R-:W1:Y:S02]  /*1b00*/  SYNCS.PHASECHK.TRANS64.TRYWAIT P0, [UR17+0x20], R2 ;  /* 0x00002002ff0075a7 */ /* 0x000e640008001111 */
[----:B-1----:R-:W-:Y:S05]  /*1b10*/  @!P0 BRA `(.L_x_28) ;  /* 0x0000008400c88947 */ /* 0x002fea0003800000 */
.L_x_27:
[----:B------:R2:W-:Y:S01]  /*1b20*/  @!P3 SYNCS.ARRIVE.TRANS64 RZ, [UR17], R3 ;  /* 0x00000003ffffb9a7 */ /* 0x0005e20008000011 */
[----:B------:R-:W-:Y:S04]  /*1b30*/  BSSY.RECONVERGENT B0, `(.L_x_29) ;  /* 0x0000003000007945 */ /* 0x000fe80003800200 */
[----:B------:R-:W-:Y:S05]  /*1b40*/  @P2 BRA `(.L_x_30) ;  /* 0x0000000000042947 */ /* 0x000fea0003800000 */
[----:B------:R-:W-:Y:S05]  /*1b50*/  BPT.TRAP 0x1 ;  /* 0x000000040000795c */ /* 0x000fea0000300000 */
.L_x_30:
[----:B------:R-:W-:Y:S05]  /*1b60*/  BSYNC.RECONVERGENT B0 ;  /* 0x0000000000007941 */ /* 0x000fea0003800200 */
.L_x_29:
[----:B------:R-:W-:Y:S02]  /*1b70*/  UIADD3 UR23, UPT, UPT, UR5, 0x1, URZ ;  /* 0x0000000105177890 */ /* 0x000fe4000fffe0ff */
[----:B------:R-:W-:Y:S02]  /*1b80*/  ULEA UR16, UR5, UR4, 0xd ;  /* 0x0000000405107291 */ /* 0x000fe4000f8e68ff */
[----:B------:R-:W-:Y:S02]  /*1b90*/  UISETP.NE.AND UP0, UPT, UR23, 0x4, UPT ;  /* 0x000000041700788c */ /* 0x000fe4000bf05270 */
[----:B------:R-:W-:Y:S02]  /*1ba0*/  UIADD3 UR40, UP1, UPT, UR28, 0x80, URZ ;  /* 0x000000801c287890 */ /* 0x000fe4000ff3e0ff */
[----:B------:R-:W-:Y:S02]  /*1bb0*/  USEL UR9, URZ, 0x1, UP0 ;  /* 0x00000001ff097887 */ /* 0x000fe40008000000 */
[----:B------:R-:W-:Y:S02]  /*1bc0*/  USEL UR23, UR23, URZ, UP0 ;  /* 0x000000ff17177287 */ /* 0x000fe40008000000 */
[----:B------:R-:W-:Y:S02]  /*1bd0*/  USHF.L.U32 UR18, UR30, 0x6, URZ ;  /* 0x000000061e127899 */ /* 0x000fe400080006ff */
[----:B------:R-:W-:Y:S01]  /*1be0*/  ULEA UR8, UR23, UR4, 0x3 ;  /* 0x0000000417087291 */ /* 0x000fe2000f8e18ff */
[----:B------:R-:W-:Y:S01]  /*1bf0*/  LOP3.LUT R0, R0, UR9, RZ, 0x3c, !PT ;  /* 0x0000000900007c12 */ /* 0x000fe2000f8e3cff */
[----:B------:R-:W-:Y:S02]  /*1c00*/  UIADD3 UR16, UPT, UPT, UR16, 0xf300, URZ ;  /* 0x0000f30010107890 */ /* 0x000fe4000fffe0ff */
[----:B------:R-:W-:Y:S01]  /*1c10*/  UIADD3.X UR41, UPT, UPT, URZ, UR29, URZ, UP1, !UPT ;  /* 0x0000001dff297290 */ /* 0x000fe20008ffe4ff */
[----:B-1----:R-:W-:Y:S01]  /*1c20*/  SHF.L.U32 R2, R0, 0x1f, RZ ;  /* 0x0000001f00027819 */ /* 0x002fe200000006ff */
[----:B------:R-:W-:Y:S02]  /*1c30*/  UIADD3 UR38, UP0, UPT, UR28, 0x180, URZ ;  /* 0x000001801c267890 */ /* 0x000fe4000ff1e0ff */
[----:B------:R-:W-:Y:S01]  /*1c40*/  UIADD3 UR30, UPT, UPT, UR30, 0x1, URZ ;  /* 0x000000011e1e7890 */ /* 0x000fe2000fffe0ff */
[----:B------:R3:W4:Y:S01]  /*1c50*/  SYNCS.PHASECHK.TRANS64.TRYWAIT P0, [UR8+0x20], R2 ;  /* 0x00002002ff0075a7 */ /* 0x0007220008001108 */
[----:B------:R-:W-:Y:S01]  /*1c60*/  UIMAD UR8, UR5, 0x7800, UR4 ;  /* 0x00007800050878a4 */ /* 0x000fe2000f8e0204 */
[----:B------:R-:W-:Y:S01]  /*1c70*/  UMOV UR32, 0x0 ;  /* 0x0000000000207882 */ /* 0x000fe20000000000 */
[----:B------:R-:W-:Y:S01]  /*1c80*/  UMOV UR33, 0x10000000 ;  /* 0x1000000000217882 */ /* 0x000fe20000000000 */
[----:B------:R-:W-:Y:S01]  /*1c90*/  UMOV UR19, UR35 ;  /* 0x0000002300137c82 */ /* 0x000fe20008000000 */
[----:B------:R-:W-:Y:S01]  /*1ca0*/  UMOV UR20, UR36 ;  /* 0x0000002400147c82 */ /* 0x000fe20008000000 */
[----:B------:R-:W-:Y:S01]  /*1cb0*/  UIADD3 UR8, UPT, UPT, UR8, 0x17300, URZ ;  /* 0x0001730008087890 */ /* 0x000fe2000fffe0ff */
[----:B------:R3:W-:Y:S01]  /*1cc0*/  UTMALDG.3D [UR16], [UR40], desc[UR32] ;  /* 0x00002010280075b4 */ /* 0x0007e20008011000 */
[----:B------:R-:W-:Y:S01]  /*1cd0*/  UIADD3.X UR39, UPT, UPT, URZ, UR29, URZ, UP0, !UPT ;  /* 0x0000001dff277290 */ /* 0x000fe200087fe4ff */
[----:B------:R-:W-:Y:S01]  /*1ce0*/  UMOV UR12, UR36 ;  /* 0x00000024000c7c82 */ /* 0x000fe20008000000 */
[----:B------:R-:W-:Y:S01]  /*1cf0*/  UMOV UR9, UR17 ;  /* 0x0000001100097c82 */ /* 0x000fe20008000000 */
[----:B------:R-:W-:Y:S01]  /*1d00*/  UMOV UR10, UR18 ;  /* 0x00000012000a7c82 */ /* 0x000fe20008000000 */
[----:B------:R-:W-:Y:S01]  /*1d10*/  UISETP.NE.AND UP0, UPT, UR30, UR31, UPT ;  /* 0x0000001f1e00728c */ /* 0x000fe2000bf05270 */
[----:B------:R-:W-:Y:S04]  /*1d20*/  UMOV UR5, UR23 ;  /* 0x0000001700057c82 */ /* 0x000fe80008000000 */
[----:B------:R3:W-:Y:S04]  /*1d30*/  UTMALDG.3D [UR8], [UR38], desc[UR32] ;  /* 0x00002008260075b4 */ /* 0x0007e80008011000 */
[----:B------:R-:W-:Y:S05]  /*1d40*/  BRA.U UP0, `(.L_x_31) ;  /* 0xfffffffd005c7547 */ /* 0x000fea000b83ffff */
.L_x_26:
[C---:B--2---:R-:W-:Y:S01]  /*1d50*/  LEA R3, R9.reuse, UR4, 0x3 ;  /* 0x0000000409037c11 */ /* 0x044fe2000f8e18ff */
[----:B------:R-:W-:Y:S01]  /*1d60*/  NOP ;  /* 0x0000000000007918 */ /* 0x000fe20000000000 */
[----:B-1-3--:R-:W-:Y:S02]  /*1d70*/  SHF.L.U32 R2, R12, 0x1f, RZ ;  /* 0x0000001f0c027819 */ /* 0x00afe400000006ff */
[----:B------:R-:W-:Y:S02]  /*1d80*/  LEA R4, R9, UR4, 0x4 ;  /* 0x0000000409047c11 */ /* 0x000fe4000f8e20ff */
[----:B----4-:R-:W1:Y:S02]  /*1d90*/  SYNCS.PHASECHK.TRANS64.TRYWAIT P0, [R3+URZ+0x70], R2 ;  /* 0x00007002030075a7 */ /* 0x010e6400080011ff */
[----:B-1----:R-:W-:Y:S05]  /*1da0*/  @!P0 BRA `(.L_x_32) ;  /* 0x00000084003c8947 */ /* 0x002fea0003800000 */
.L_x_119:
[----:B------:R-:W2:Y:S01]  /*1db0*/  LDS.128 R4, [R4+0x100] ;  /* 0x0001000004047984 */ /* 0x000ea20000000c00 */
[----:B------:R-:W-:Y:S01]  /*1dc0*/  UISETP.GE.AND UP0, UPT, UR13, 0x1, UPT ;  /* 0x000000010d00788c */ /* 0x000fe2000bf06270 */
[----:B------:R-:W-:Y:S01]  /*1dd0*/  @!PT LDS RZ, [RZ] ;  /* 0x00000000fffff984 */ /* 0x000fe20000000800 */
[----:B------:R-:W-:Y:S01]  /*1de0*/  @!PT LDS RZ, [RZ] ;  /* 0x00000000fffff984 */ /* 0x000fe20000000800 */
[----:B------:R-:W-:Y:S01]  /*1df0*/  @!PT LDS RZ, [RZ] ;  /* 0x00000000fffff984 */ /* 0x000fe20000000800 */
[----:B------:R-:W-:Y:S01]  /*1e00*/  @!PT LDS RZ, [RZ] ;  /* 0x00000000fffff984 */ /* 0x000fe20000000800 */
[----:B------:R3:W-:Y:S06]  /*1e10*/  MEMBAR.ALL.CTA ;  /* 0x0000000000007992 */ /* 0x0007ec0000008000 */
[----:B---3--:R-:W3:Y:S01]  /*1e20*/  FENCE.VIEW.ASYNC.S ;  /* 0x00000000000073c6 */ /* 0x008ee20000000000 */
[----:B--2---:R-:W-:-:S13]  /*1e30*/  LOP3.LUT P0, RZ, R6, 0x1, RZ, 0xc0, !PT ;  /* 0x0000000106ff7812 */ /* 0x004fda000780c0ff */
[----:B---3--:R-:W-:Y:S01]  /*1e40*/  VOTEU.ANY UP1, P0 ;  /* 0x0000000000ff7886 */ /* 0x008fe20000020100 */
[----:B------:R-:W-:-:S13]  /*1e50*/  PLOP3.LUT P0, PT, PT, PT, UP1, 0x80, 0x8 ;  /* 0x000000000008781c */ /* 0x000fda0003f0f018 */
[----:B-1----:R-:W-:Y:S02]  /*1e60*/  @P0 LOP3.LUT R2, R5, 0xffff, RZ, 0xc0, !PT ;  /* 0x0000ffff05020812 */ /* 0x002fe400078ec0ff */
[----:B------:R-:W-:Y:S02]  /*1e70*/  @P0 MOV R8, R4 ;  /* 0x0000000400080202 */ /* 0x000fe40000000f00 */
[----:B------:R-:W-:Y:S01]  /*1e80*/  @P0 R2UR UR8, R2 ;  /* 0x00000000020802ca */ /* 0x000fe200000e0000 */
[----:B------:R-:W-:Y:S01]  /*1e90*/  VIADD R2, R3, 0x80 ;  /* 0x0000008003027836 */ /* 0x000fe20000000000 */
[----:B------:R-:W-:Y:S02]  /*1ea0*/  @P0 SHF.R.U32.HI R4, RZ, 0x10, R5 ;  /* 0x00000010ff040819 */ /* 0x000fe40000011605 */
[----:B------:R-:W-:Y:S02]  /*1eb0*/  @P0 R2UR UR9, R8 ;  /* 0x00000000080902ca */ /* 0x000fe400000e0000 */
[----:B------:R-:W-:-:S02]  /*1ec0*/  PRMT R2, RZ, 0x654, R2 ;  /* 0x00000654ff027816 */ /* 0x000fc40000000002 */
[----:B------:R-:W-:Y:S02]  /*1ed0*/  @P0 R2UR UR5, R4 ;  /* 0x00000000040502ca */ /* 0x000fe400000e0000 */
[----:B------:R1:W-:Y:S03]  /*1ee0*/  SYNCS.ARRIVE.TRANS64.RED.A1T0 RZ, [R2+URZ], RZ ;  /* 0x000000ff02ff79a7 */ /* 0x0003e600081004ff */
[----:B------:R-:W-:-:S04]  /*1ef0*/  @UP1 UMOV UR21, UR8 ;  /* 0x0000000800151c82 */ /* 0x000fc80008000000 */
[----:B------:R-:W-:-:S04]  /*1f00*/  @UP1 UMOV UR22, UR9 ;  /* 0x0000000900161c82 */ /* 0x000fc80008000000 */
[----:B------:R-:W-:Y:S01]  /*1f10*/  @UP1 UMOV UR36, UR5 ;  /* 0x0000000500241c82 */ /* 0x000fe20008000000 */
[----:B------:R-:W-:Y:S05]  /*1f20*/  BRA.U !UP0, `(.L_x_33) ;  /* 0x0000000108d47547 */ /* 0x000fea000b800000 */
[----:B------:R-:W2:Y:S01]  /*1f30*/  LDCU.128 UR8, c[0x0][0xb10] ;  /* 0x00016200ff0877ac */ /* 0x000ea20008000c00 */
[----:B------:R-:W3:Y:S01]  /*1f40*/  LDCU UR5, c[0x0][0xb20] ;  /* 0x00016400ff0577ac */ /* 0x000ee20008000800 */
[----:B------:R-:W4:Y:S01]  /*1f50*/  LDCU UR12, c[0x0][0xb0c] ;  /* 0x00016180ff0c77ac */ /* 0x000f220008000800 */
[----:B------:R-:W1:Y:S01]  /*1f60*/  LDCU.64 UR16, c[0x0][0xb28] ;  /* 0x00016500ff1077ac */ /* 0x000e620008000a00 */
[----:B------:R-:W-:Y:S02]  /*1f70*/  UISETP.NE.AND UP3, UPT, UR13, 0x1, UPT ;  /* 0x000000010d00788c */ /* 0x000fe4000bf65270 */
[----:B--2---:R-:W-:Y:S02]  /*1f80*/  UIMAD.WIDE.U32 UR32, UR14, UR11, URZ ;  /* 0x0000000b0e2072a5 */ /* 0x004fe4000f8e00ff */
[----:B------:R-:W-:Y:S02]  /*1f90*/  UIMAD.WIDE.U32 UR18, UR15, UR8, URZ ;  /* 0x000000080f1272a5 */ /* 0x000fe4000f8e00ff */
[----:B------:R-:W-:-:S02]  /*1fa0*/  UIMAD.WIDE.U32 UR30, UR21, UR11, URZ ;  /* 0x0000000b151e72a5 */ /* 0x000fc4000f8e00ff */
[----:B------:R-:W-:Y:S01]  /*1fb0*/  UISETP.NE.AND UP0, UPT, UR10, 0x1, UPT ;  /* 0x000000010a00788c */ /* 0x000fe2000bf05270 */
[----:B------:R-:W-:Y:S02]  /*1fc0*/  UMOV UR11, UR33 ;  /* 0x00000021000b7c82 */ /* 0x000fe40008000000 */
[----:B------:R-:W-:Y:S01]  /*1fd0*/  UMOV UR18, UR19 ;  /* 0x0000001300127c82 */ /* 0x000fe20008000000 */
[----:B---3--:R-:W-:Y:S02]  /*1fe0*/  USHF.R.U32.HI UR11, URZ, UR5, UR11 ;  /* 0x00000005ff0b7299 */ /* 0x008fe4000801160b */
[----:B----4-:R-:W-:Y:S02]  /*1ff0*/  UISETP.NE.AND UP2, UPT, UR12, 0x1, UPT ;  /* 0x000000010c00788c */ /* 0x010fe4000bf45270 */
[----:B------:R-:W-:Y:S02]  /*2000*/  USHF.R.U32.HI UR18, URZ, UR9, UR18 ;  /* 0x00000009ff127299 */ /* 0x000fe40008011612 */
[----:B------:R-:W-:-:S02]  /*2010*/  USEL UR11, UR14, UR11, !UP0 ;  /* 0x0000000b0e0b7287 */ /* 0x000fc4000c000000 */
[----:B------:R-:W-:Y:S02]  /*2020*/  USEL UR18, UR15, UR18, !UP2 ;  /* 0x000000120f127287 */ /* 0x000fe4000d000000 */
[----:B-1----:R-:W-:Y:S02]  /*2030*/  UIMAD.WIDE.U32 UR34, UR11, UR16, URZ ;  /* 0x000000100b2272a5 */ /* 0x002fe4000f8e00ff */
[----:B------:R-:W-:Y:S02]  /*2040*/  UIMAD.WIDE.U32 UR32, UR22, UR8, URZ ;  /* 0x00000008162072a5 */ /* 0x000fe4000f8e00ff */
[----:B------:R-:W-:Y:S01]  /*2050*/  UIMAD.WIDE.U32 UR38, UR18, UR16, URZ ;  /* 0x00000010122672a5 */ /* 0x000fe2000f8e00ff */
[----:B------:R-:W-:Y:S02]  /*2060*/  UMOV UR30, UR31 ;  /* 0x0000001f001e7c82 */ /* 0x000fe40008000000 */
[----:B------:R-:W-:Y:S01]  /*2070*/  UMOV UR34, UR35 ;  /* 0x0000002300227c82 */ /* 0x000fe20008000000 */
[----:B------:R-:W-:-:S02]  /*2080*/  USHF.R.U32.HI UR30, URZ, UR5, UR30 ;  /* 0x00000005ff1e7299 */ /* 0x000fc4000801161e */
[----:B------:R-:W-:Y:S01]  /*2090*/  @UP3 USHF.R.U32.HI UR11, URZ, UR17, UR34 ;  /* 0x00000011ff0b3299 */ /* 0x000fe20008011622 */
[----:B------:R-:W-:Y:S01]  /*20a0*/  UMOV UR32, UR33 ;  /* 0x0000002100207c82 */ /* 0x000fe20008000000 */
[----:B------:R-:W-:Y:S01]  /*20b0*/  UMOV UR38, UR39 ;  /* 0x0000002700267c82 */ /* 0x000fe20008000000 */
[----:B------:R-:W-:Y:S02]  /*20c0*/  USHF.R.U32.HI UR32, URZ, UR9, UR32 ;  /* 0x00000009ff207299 */ /* 0x000fe40008011620 */
[----:B------:R-:W-:Y:S02]  /*20d0*/  USEL UR30, UR21, UR30, !UP0 ;  /* 0x0000001e151e7287 */ /* 0x000fe4000c000000 */
[----:B------:R-:W-:Y:S02]  /*20e0*/  @UP3 USHF.R.U32.HI UR18, URZ, UR17, UR38 ;  /* 0x00000011ff123299 */ /* 0x000fe40008011626 */
[----:B------:R-:W-:Y:S02]  /*20f0*/  UIMAD UR11, UR13, UR11, URZ ;  /* 0x0000000b0d0b72a4 */ /* 0x000fe4000f8e02ff */
[----:B------:R-:W-:-:S02]  /*2100*/  USEL UR32, UR22, UR32, !UP2 ;  /* 0x0000002016207287 */ /* 0x000fc4000d000000 */
[----:B------:R-:W-:Y:S02]  /*2110*/  UIMAD UR5, UR13, UR18, URZ ;  /* 0x000000120d0572a4 */ /* 0x000fe4000f8e02ff */
        /* <DEDUP_REMOVED lines=22> */
.L_x_33:
[----:B------:R-:W2:Y:S02]  /*2280*/  LDCU UR5, c[0x0][0xb30] ;  /* 0x00016600ff0577ac */ /* 0x000ea40008000800 */
[----:B--2---:R-:W-:-:S09]  /*2290*/  UISETP.NE.AND UP0, UPT, UR5, 0x1, UPT ;  /* 0x000000010500788c */ /* 0x004fd2000bf05270 */
[----:B------:R-:W-:Y:S05]  /*22a0*/  BRA.U UP0, `(.L_x_34) ;  /* 0x0000000100447547 */ /* 0x000fea000b800000 */
[----:B------:R-:W2:Y:S01]  /*22b0*/  LDCU.128 UR8, c[0x0][0xb10] ;  /* 0x00016200ff0877ac */ /* 0x000ea20008000c00 */
[----:B------:R-:W3:Y:S01]  /*22c0*/  LDCU UR12, c[0x0][0xb0c] ;  /* 0x00016180ff0c77ac */ /* 0x000ee20008000800 */
[----:B------:R-:W4:Y:S01]  /*22d0*/  LDCU UR5, c[0x0][0xb20] ;  /* 0x00016400ff0577ac */ /* 0x000f220008000800 */
[----:B--2---:R-:W-:Y:S02]  /*22e0*/  UIMAD.WIDE.U32 UR18, UR22, UR8, URZ ;  /* 0x00000008161272a5 */ /* 0x004fe4000f8e00ff */
[----:B------:R-:W-:Y:S02]  /*22f0*/  UIMAD.WIDE.U32 UR16, UR21, UR11, URZ ;  /* 0x0000000b151072a5 */ /* 0x000fe4000f8e00ff */
[----:B---3--:R-:W-:Y:S02]  /*2300*/  UISETP.NE.AND UP2, UPT, UR12, 0x1, UPT ;  /* 0x000000010c00788c */ /* 0x008fe4000bf45270 */
[----:B------:R-:W-:Y:S01]  /*2310*/  UISETP.NE.AND UP0, UPT, UR10, 0x1, UPT ;  /* 0x000000010a00788c */ /* 0x000fe2000bf05270 */
[----:B------:R-:W-:-:S02]  /*2320*/  UMOV UR8, UR19 ;  /* 0x0000001300087c82 */ /* 0x000fc40008000000 */
[----:B------:R-:W-:Y:S01]  /*2330*/  UMOV UR16, UR17 ;  /* 0x0000001100107c82 */ /* 0x000fe20008000000 */
[----:B------:R-:W-:Y:S02]  /*2340*/  USHF.R.U32.HI UR8, URZ, UR9, UR8 ;  /* 0x00000009ff087299 */ /* 0x000fe40008011608 */
[----:B----4-:R-:W-:Y:S02]  /*2350*/  USHF.R.U32.HI UR5, URZ, UR5, UR16 ;  /* 0x00000005ff057299 */ /* 0x010fe40008011610 */
[----:B------:R-:W-:Y:S02]  /*2360*/  USEL UR8, UR22, UR8, !UP2 ;  /* 0x0000000816087287 */ /* 0x000fe4000d000000 */
[----:B------:R-:W-:-:S04]  /*2370*/  USEL UR5, UR21, UR5, !UP0 ;  /* 0x0000000515057287 */ /* 0x000fc8000c000000 */
[----:B------:R-:W-:Y:S02]  /*2380*/  UIADD3 UR9, UPT, UPT, UR8, -UR5, URZ ;  /* 0x8000000508097290 */ /* 0x000fe4000fffe0ff */
[----:B------:R-:W-:Y:S02]  /*2390*/  UIADD3 UR5, UPT, UPT, -UR8, UR5, URZ ;  /* 0x0000000508057290 */ /* 0x000fe4000fffe1ff */
[----:B------:R-:W-:Y:S02]  /*23a0*/  UIMAD UR21, UR9, UR10, UR21 ;  /* 0x0000000a091572a4 */ /* 0x000fe4000f8e0215 */
[----:B------:R-:W-:-:S12]  /*23b0*/  UIMAD UR22, UR5, UR12, UR22 ;  /* 0x0000000c051672a4 */ /* 0x000fd8000f8e0216 */
.L_x_34:
[----:B-1----:R-:W-:Y:S01]  /*23c0*/  VIADD R2, R9, 0x1 ;  /* 0x0000000109027836 */ /* 0x002fe20000000000 */
[----:B------:R-:W-:Y:S01]  /*23d0*/  PLOP3.LUT P1, PT, PT, PT, PT, 0x80, 0x8 ;  /* 0x000000000008781c */ /* 0x000fe20003f2f070 */
[----:B------:R-:W-:Y:S02]  /*23e0*/  UIADD3 UR55, UPT, UPT, UR22, UR49, URZ ;  /* 0x0000003116377290 */ /* 0x000fe4000fffe0ff */
[----:B------:R-:W-:Y:S01]  /*23f0*/  UIADD3 UR54, UPT, UPT, UR21, UR48, URZ ;  /* 0x0000003015367290 */ /* 0x000fe2000fffe0ff */
[----:B------:R-:W-:-:S04]  /*2400*/  ISETP.NE.AND P0, PT, R2, 0x2, PT ;  /* 0x000000020200780c */ /* 0x000fc80003f05270 */
[----:B------:R-:W-:Y:S02]  /*2410*/  SEL R3, RZ, 0x1, P0 ;  /* 0x00000001ff037807 */ /* 0x000fe40000000000 */
[----:B------:R-:W-:Y:S02]  /*2420*/  SEL R9, R2, RZ, P0 ;  /* 0x000000ff02097207 */ /* 0x000fe40000000000 */
[----:B------:R-:W-:Y:S01]  /*2430*/  LOP3.LUT R12, R12, R3, RZ, 0x3c, !PT ;  /* 0x000000030c0c7212 */ /* 0x000fe200078e3cff */
[----:B------:R-:W-:Y:S06]  /*2440*/  BRA.U UP1, `(.L_x_35) ;  /* 0xfffffff1016c7547 */ /* 0x000fec000b83ffff */
[----:B------:R-:W-:Y:S01]  /*2450*/  UIADD3 UR4, UPT, UPT, UR4, 0x20, URZ ;  /* 0x0000002004047890 */ /* 0x000fe2000fffe0ff */
[----:B------:R-:W-:-:S03]  /*2460*/  SHF.L.U32 R2, R0, 0x1f, RZ ;  /* 0x0000001f00027819 */ /* 0x000fc600000006ff */
[----:B------:R-:W-:-:S09]  /*2470*/  ULEA UR5, UR23, UR4, 0x3 ;  /* 0x0000000417057291 */ /* 0x000fd2000f8e18ff */
[----:B------:R-:W1:Y:S02]  /*2480*/  SYNCS.PHASECHK.TRANS64.TRYWAIT P0, [UR5], R2 ;  /* 0x00000002ff0075a7 */ /* 0x000e640008001105 */
[----:B-1----:R-:W-:Y:S05]  /*2490*/  @!P0 BRA `(.L_x_36) ;  /* 0x0000007c00948947 */ /* 0x002fea0003800000 */
.L_x_121:
[----:B------:R-:W-:-:S04]  /*24a0*/  UIADD3 UR6, UPT, UPT, UR23, 0x1, URZ ;  /* 0x0000000117067890 */ /* 0x000fc8000fffe0ff */
[----:B------:R-:W-:-:S04]  /*24b0*/  UISETP.NE.AND UP0, UPT, UR6, 0x4, UPT ;  /* 0x000000040600788c */ /* 0x000fc8000bf05270 */
[----:B------:R-:W-:Y:S02]  /*24c0*/  USEL UR7, URZ, 0x1, UP0 ;  /* 0x00000001ff077887 */ /* 0x000fe40008000000 */
[----:B------:R-:W-:-:S04]  /*24d0*/  USEL UR6, UR6, URZ, UP0 ;  /* 0x000000ff06067287 */ /* 0x000fc80008000000 */
[----:B------:R-:W-:Y:S01]  /*24e0*/  ULEA UR5, UR6, UR4, 0x3 ;  /* 0x0000000406057291 */ /* 0x000fe2000f8e18ff */
[----:B------:R-:W-:-:S04]  /*24f0*/  LOP3.LUT R0, R0, UR7, RZ, 0x3c, !PT ;  /* 0x0000000700007c12 */ /* 0x000fc8000f8e3cff */
[----:B-1----:R-:W-:-:S04]  /*2500*/  SHF.L.U32 R2, R0, 0x1f, RZ ;  /* 0x0000001f00027819 */ /* 0x002fc800000006ff */
[----:B------:R-:W1:Y:S02]  /*2510*/  SYNCS.PHASECHK.TRANS64.TRYWAIT P0, [UR5], R2 ;  /* 0x00000002ff0075a7 */ /* 0x000e640008001105 */
[----:B-1----:R-:W-:Y:S05]  /*2520*/  @!P0 BRA `(.L_x_37) ;  /* 0x0000007c00888947 */ /* 0x002fea0003800000 */
.L_x_123:
        /* <DEDUP_REMOVED lines=9> */
.L_x_125:
[----:B------:R-:W-:-:S04]  /*25c0*/  UIADD3 UR6, UPT, UPT, UR6, 0x1, URZ ;  /* 0x0000000106067890 */ /* 0x000fc8000fffe0ff */
[----:B------:R-:W-:-:S04]  /*25d0*/  UISETP.NE.AND UP0, UPT, UR6, 0x4, UPT ;  /* 0x000000040600788c */ /* 0x000fc8000bf05270 */
[----:B------:R-:W-:Y:S02]  /*25e0*/  USEL UR5, URZ, 0x1, UP0 ;  /* 0x00000001ff057887 */ /* 0x000fe40008000000 */
[----:B------:R-:W-:-:S04]  /*25f0*/  USEL UR6, UR6, URZ, UP0 ;  /* 0x000000ff06067287 */ /* 0x000fc80008000000 */
[----:B------:R-:W-:Y:S01]  /*2600*/  ULEA UR6, UR6, UR4, 0x3 ;  /* 0x0000000406067291 */ /* 0x000fe2000f8e18ff */
[----:B-1----:R-:W-:-:S04]  /*2610*/  LOP3.LUT R2, R0, UR5, RZ, 0x3c, !PT ;  /* 0x0000000500027c12 */ /* 0x002fc8000f8e3cff */
[----:B------:R-:W-:Y:S01]  /*2620*/  SHF.L.U32 R2, R2, 0x1f, RZ ;  /* 0x0000001f02027819 */ /* 0x000fe200000006ff */
[----:B------:R-:W-:-:S07]  /*2630*/  IMAD.U32 R0, RZ, RZ, UR6 ;  /* 0x00000006ff007e24 */ /* 0x000fce000f8e00ff */
.L_x_39:
[----:B-1----:R1:W2:Y:S02]  /*2640*/  SYNCS.PHASECHK.TRANS64.TRYWAIT P0, [R0+URZ], R2 ;  /* 0x00000002000075a7 */ /* 0x0022a400080011ff */
[----:B--2---:R-:W-:Y:S05]  /*2650*/  @!P0 NANOSLEEP.SYNCS 0x989680 ;  /* 0x009896800000895d */ /* 0x004fea0003900000 */
[----:B------:R-:W2:Y:S02]  /*2660*/  @!P0 SYNCS.PHASECHK.TRANS64 P0, [R0+URZ], R2 ;  /* 0x00000002000085a7 */ /* 0x000ea400080010ff */
[----:B--2---:R-:W-:Y:S05]  /*2670*/  @P0 EXIT ;  /* 0x000000000000094d */ /* 0x004fea0003800000 */
[----:B------:R-:W-:Y:S05]  /*2680*/  BRA `(.L_x_39) ;  /* 0xfffffffc00ec7947 */ /* 0x000fea000383ffff */
.L_x_17:
[----:B------:R-:W-:-:S04]  /*2690*/  UISETP.NE.AND UP0, UPT, UR7, URZ, UPT ;  /* 0x000000ff0700728c */ /* 0x000fc8000bf05270 */
[----:B------:R-:W-:-:S09]  /*26a0*/  UISETP.NE.OR UP0, UPT, UR12, 0x1, UP0 ;  /* 0x000000010c00788c */ /* 0x000fd20008705670 */
[----:B------:R-:W-:Y:S05]  /*26b0*/  BRA.U UP0, `(.L_x_40) ;  /* 0x0000000500507547 */ /* 0x000fea000b800000 */
[----:B------:R-:W-:Y:S01]  /*26c0*/  HFMA2 R9, -RZ, RZ, 0, 0 ;  /* 0x00000000ff097431 */ /* 0x000fe200000001ff */
[----:B------:R-:W-:Y:S01]  /*26d0*/  ISETP.NE.AND P2, PT, R14, RZ, PT ;  /* 0x000000ff0e00720c */ /* 0x000fe20003f45270 */
[----:B------:R-:W-:Y:S01]  /*26e0*/  IMAD.MOV.U32 R10, RZ, RZ, 0x1 ;  /* 0x00000001ff0a7424 */ /* 0x000fe200078e00ff */
[----:B------:R-:W-:Y:S01]  /*26f0*/  MOV R4, RZ ;  /* 0x000000ff00047202 */ /* 0x000fe20000000f00 */
[----:B------:R-:W-:Y:S01]  /*2700*/  IMAD.MOV.U32 R12, RZ, RZ, RZ ;  /* 0x000000ffff0c7224 */ /* 0x000fe200078e00ff */
[----:B------:R-:W-:Y:S01]  /*2710*/  UMOV UR4, 0x400 ;  /* 0x0000040000047882 */ /* 0x000fe20000000000 */
[----:B------:R-:W-:Y:S01]  /*2720*/  IMAD.MOV.U32 R11, RZ, RZ, RZ ;  /* 0x000000ffff0b7224 */ /* 0x000fe200078e00ff */
[----:B------:R-:W-:Y:S01]  /*2730*/  ULEA UR7, UR7, UR4, 0x18 ;  /* 0x0000000407077291 */ /* 0x000fe2000f8ec0ff */
[----:B------:R-:W-:-:S11]  /*2740*/  UMOV UR6, URZ ;  /* 0x000000ff00067c82 */ /* 0x000fd60008000000 */
.L_x_44:
[----:B------:R-:W-:Y:S02]  /*2750*/  LEA R0, R4, UR7, 0x3 ;  /* 0x0000000704007c11 */ /* 0x000fe4000f8e18ff */
[----:B------:R-:W-:-:S03]  /*2760*/  SHF.L.U32 R2, R11, 0x1f, RZ ;  /* 0x0000001f0b027819 */ /* 0x000fc600000006ff */
[----:B------:R-:W-:Y:S01]  /*2770*/  VIADD R3, R0, 0xe0 ;  /* 0x000000e000037836 */ /* 0x000fe20000000000 */
[----:B------:R-:W2:Y:S02]  /*2780*/  SYNCS.PHASECHK.TRANS64.TRYWAIT P0, [R0+URZ+0xd0], R2 ;  /* 0x0000d002000075a7 */ /* 0x000ea400080011ff */
[----:B--2---:R-:W-:Y:S05]  /*2790*/  @!P0 BRA `(.L_x_41) ;  /* 0x0000007c001c8947 */ /* 0x004fea0003800000 */
.L_x_126:
[----:B------:R-:W-:Y:S01]  /*27a0*/  ULEA UR5, UR6, UR7, 0x3 ;  /* 0x0000000706057291 */ /* 0x000fe2000f8e18ff */
[----:B--2---:R-:W-:Y:S01]  /*27b0*/  PRMT R0, RZ, 0x654, R3 ;  /* 0x00000654ff007816 */ /* 0x004fe20000000003 */
[----:B------:R-:W-:Y:S01]  /*27c0*/  @!P2 IMAD.MOV.U32 R5, RZ, RZ, 0x10 ;  /* 0x00000010ff05a424 */ /* 0x000fe200078e00ff */
[----:B------:R-:W-:Y:S01]  /*27d0*/  SHF.L.U32 R2, R10, 0x1f, RZ ;  /* 0x0000001f0a027819 */ /* 0x000fe200000006ff */
[----:B------:R-:W-:Y:S01]  /*27e0*/  UIADD3 UR4, UPT, UPT, UR5, 0x70, URZ ;  /* 0x0000007005047890 */ /* 0x000fe2000fffe0ff */
[----:B------:R2:W-:Y:S04]  /*27f0*/  SYNCS.ARRIVE.TRANS64.RED.A1T0 RZ, [R0+URZ], RZ ;  /* 0x000000ff00ff79a7 */ /* 0x0005e800081004ff */
[----:B------:R-:W3:Y:S01]  /*2800*/  SYNCS.PHASECHK.TRANS64.TRYWAIT P0, [UR5+0x80], R2 ;  /* 0x00008002ff0075a7 */ /* 0x000ee20008001105 */
[----:B--2---:R-:W-:-:S05]  /*2810*/  IMAD.U32 R0, RZ, RZ, UR4 ;  /* 0x00000004ff007e24 */ /* 0x004fca000f8e00ff */
[----:B------:R-:W-:Y:S01]  /*2820*/  PRMT R0, R14, 0x654, R0 ;  /* 0x000006540e007816 */ /* 0x000fe20000000000 */
[----:B---3--:R-:W-:Y:S06]  /*2830*/  @!P0 BRA `(.L_x_42) ;  /* 0x0000007c00088947 */ /* 0x008fec0003800000 */
.L_x_128:
[----:B------:R-:W-:Y:S01]  /*2840*/  ULEA UR4, UR6, UR7, 0x4 ;  /* 0x0000000706047291 */ /* 0x000fe2000f8e20ff */
[----:B------:R-:W-:Y:S01]  /*2850*/  SEL R13, R0, R13, !P2 ;  /* 0x0000000d000d7207 */ /* 0x000fe20005000000 */
[----:B------:R-:W-:Y:S01]  /*2860*/  UIADD3 UR5, UPT, UPT, UR5, 0x70, URZ ;  /* 0x0000007005057890 */ /* 0x000fe2000fffe0ff */
[----:B------:R-:W-:Y:S01]  /*2870*/  LEA R0, R9, UR7, 0x3 ;  /* 0x0000000709007c11 */ /* 0x000fe2000f8e18ff */
[----:B------:R-:W-:Y:S01]  /*2880*/  UIADD3 UR4, UPT, UPT, UR4, 0x100, URZ ;  /* 0x0000010004047890 */ /* 0x000fe2000fffe0ff */
[----:B--2---:R-:W-:Y:S01]  /*2890*/  SHF.L.U32 R2, R12, 0x1f, RZ ;  /* 0x0000001f0c027819 */ /* 0x004fe200000006ff */
[----:B------:R2:W-:Y:S01]  /*28a0*/  @!P2 SYNCS.ARRIVE.TRANS64.RED RZ, [R13+URZ], R5 ;  /* 0x000000050dffa9a7 */ /* 0x0005e200080004ff */
[----:B------:R-:W-:Y:S01]  /*28b0*/  UIADD3 UR6, UPT, UPT, UR6, 0x1, URZ ;  /* 0x0000000106067890 */ /* 0x000fe2000fffe0ff */
[----:B------:R-:W-:-:S03]  /*28c0*/  VIADD R8, R4, 0x1 ;  /* 0x0000000104087836 */ /* 0x000fc60000000000 */
[----:B------:R-:W-:Y:S02]  /*28d0*/  UISETP.NE.AND UP0, UPT, UR6, 0x2, UPT ;  /* 0x000000020600788c */ /* 0x000fe4000bf05270 */
[----:B------:R-:W-:Y:S06]  /*28e0*/  UGETNEXTWORKID.BROADCAST [UR4], [UR5] ;  /* 0x00000000040073ca */ /* 0x000fec0008000100 */
[----:B------:R-:W-:Y:S01]  /*28f0*/  USEL UR4, URZ, 0x1, UP0 ;  /* 0x00000001ff047887 */ /* 0x000fe20008000000 */
[----:B------:R-:W-:Y:S01]  /*2900*/  ISETP.NE.AND P0, PT, R8, 0x2, PT ;  /* 0x000000020800780c */ /* 0x000fe20003f05270 */
[----:B------:R-:W-:Y:S01]  /*2910*/  USEL UR6, UR6, URZ, UP0 ;  /* 0x000000ff06067287 */ /* 0x000fe20008000000 */
[----:B------:R-:W3:Y:S03]  /*2920*/  SYNCS.PHASECHK.TRANS64.TRYWAIT P1, [R0+URZ+0x70], R2 ;  /* 0x00007002000075a7 */ /* 0x000ee600080211ff */
[----:B------:R-:W-:Y:S01]  /*2930*/  LOP3.LUT R10, R10, UR4, RZ, 0x3c, !PT ;  /* 0x000000040a0a7c12 */ /* 0x000fe2000f8e3cff */
[----:B--23--:R-:W-:Y:S07]  /*2940*/  @!P1 BRA `(.L_x_43) ;  /* 0x0000007800dc9947 */ /* 0x00cfee0003800000 */
.L_x_129:
[----:B--2---:R-:W-:Y:S01]  /*2950*/  LEA R2, R9, UR7, 0x4 ;  /* 0x0000000709027c11 */ /* 0x004fe2000f8e20ff */
[----:B------:R-:W-:-:S04]  /*2960*/  VIADD R0, R0, 0x80 ;  /* 0x0000008000007836 */ /* 0x000fc80000000000 */
[----:B------:R2:W3:Y:S01]  /*2970*/  LDS.128 R4, [R2+0x100] ;  /* 0x0001000002047984 */ /* 0x0004e20000000c00 */
[----:B------:R-:W-:Y:S01]  /*2980*/  PRMT R0, RZ, 0x654, R0 ;  /* 0x00000654ff007816 */ /* 0x000fe20000000000 */
[----:B------:R-:W-:Y:S01]  /*2990*/  @!PT LDS RZ, [RZ] ;  /* 0x00000000fffff984 */ /* 0x000fe20000000800 */
[----:B------:R-:W-:Y:S01]  /*29a0*/  @!PT LDS RZ, [RZ] ;  /* 0x00000000fffff984 */ /* 0x000fe20000000800 */
[----:B------:R-:W-:Y:S01]  /*29b0*/  @!PT LDS RZ, [RZ] ;  /* 0x00000000fffff984 */ /* 0x000fe20000000800 */
[----:B------:R-:W-:Y:S01]  /*29c0*/  @!PT LDS RZ, [RZ] ;  /* 0x00000000fffff984 */ /* 0x000fe20000000800 */
[----:B------:R4:W-:Y:S06]  /*29d0*/  MEMBAR.ALL.CTA ;  /* 0x0000000000007992 */ /* 0x0009ec0000008000 */
[----:B----4-:R-:W4:Y:S01]  /*29e0*/  FENCE.VIEW.ASYNC.S ;  /* 0x00000000000073c6 */ /* 0x010f220000000000 */
[----:B--2---:R-:W-:-:S04]  /*29f0*/  SEL R2, RZ, 0x1, P0 ;  /* 0x00000001ff027807 */ /* 0x004fc80000000000 */
[----:B------:R-:W-:Y:S01]  /*2a00*/  LOP3.LUT R11, R11, R2, RZ, 0x3c, !PT ;  /* 0x000000020b0b7212 */ /* 0x000fe200078e3cff */
[----:B----4-:R2:W-:Y:S01]  /*2a10*/  SYNCS.ARRIVE.TRANS64.RED.A1T0 RZ, [R0+URZ], RZ ;  /* 0x000000ff00ff79a7 */ /* 0x0105e200081004ff */
[----:B---3--:R-:W-:Y:S02]  /*2a20*/  LOP3.LUT P3, RZ, R6, 0x1, RZ, 0xc0, !PT ;  /* 0x0000000106ff7812 */ /* 0x008fe4000786c0ff */
[----:B------:R-:W-:Y:S01]  /*2a30*/  SEL R4, R8, RZ, P0 ;  /* 0x000000ff08047207 */ /* 0x000fe20000000000 */
[----:B--2---:R-:W-:-:S05]  /*2a40*/  VIADD R0, R9, 0x1 ;  /* 0x0000000109007836 */ /* 0x004fca0000000000 */
[----:B------:R-:W-:-:S04]  /*2a50*/  ISETP.NE.AND P1, PT, R0, 0x2, PT ;  /* 0x000000020000780c */ /* 0x000fc80003f25270 */
[----:B------:R-:W-:Y:S02]  /*2a60*/  SEL R3, RZ, 0x1, P1 ;  /* 0x00000001ff037807 */ /* 0x000fe40000800000 */
[----:B------:R-:W-:Y:S02]  /*2a70*/  SEL R9, R0, RZ, P1 ;  /* 0x000000ff00097207 */ /* 0x000fe40000800000 */
[----:B------:R-:W-:Y:S01]  /*2a80*/  LOP3.LUT R12, R12, R3, RZ, 0x3c, !PT ;  /* 0x000000030c0c7212 */ /* 0x000fe200078e3cff */
[----:B------:R-:W-:Y:S06]  /*2a90*/  @P3 BRA `(.L_x_44) ;  /* 0xfffffffc002c3947 */ /* 0x000fec000383ffff */
[----:B------:R-:W-:Y:S01]  /*2aa0*/  ULEA UR5, UR6, UR7, 0x3 ;  /* 0x0000000706057291 */ /* 0x000fe2000f8e18ff */
[----:B------:R-:W-:-:S08]  /*2ab0*/  SHF.L.U32 R0, R10, 0x1f, RZ ;  /* 0x0000001f0a007819 */ /* 0x000fd000000006ff */
[----:B------:R-:W2:Y:S02]  /*2ac0*/  SYNCS.PHASECHK.TRANS64 P0, [UR5+0x80], R0 ;  /* 0x00008000ff0075a7 */ /* 0x000ea40008001005 */
[----:B--2---:R-:W-:Y:S05]  /*2ad0*/  @P0 BRA `(.L_x_45) ;  /* 0x0000000000080947 */ /* 0x004fea0003800000 */
[----:B------:R-:W2:Y:S02]  /*2ae0*/  SYNCS.PHASECHK.TRANS64.TRYWAIT P0, [UR5+0x80], R0 ;  /* 0x00008000ff0075a7 */ /* 0x000ea40008001105 */
[----:B--2---:R-:W-:Y:S05]  /*2af0*/  @!P0 BRA `(.L_x_46) ;  /* 0x0000007800848947 */ /* 0x004fea0003800000 */
.L_x_45:
[----:B------:R-:W-:-:S04]  /*2b00*/  UIADD3 UR4, UPT, UPT, UR6, 0x1, URZ ;  /* 0x0000000106047890 */ /* 0x000fc8000fffe0ff */
[----:B------:R-:W-:-:S04]  /*2b10*/  UISETP.NE.AND UP0, UPT, UR4, 0x2, UPT ;  /* 0x000000020400788c */ /* 0x000fc8000bf05270 */
[----:B------:R-:W-:Y:S02]  /*2b20*/  USEL UR8, URZ, 0x1, UP0 ;  /* 0x00000001ff087887 */ /* 0x000fe40008000000 */
[----:B------:R-:W-:-:S04]  /*2b30*/  USEL UR4, UR4, URZ, UP0 ;  /* 0x000000ff04047287 */ /* 0x000fc80008000000 */
[----:B------:R-:W-:Y:S01]  /*2b40*/  ULEA UR4, UR4, UR7, 0x3 ;  /* 0x0000000704047291 */ /* 0x000fe2000f8e18ff */
[----:B--2---:R-:W-:-:S04]  /*2b50*/  LOP3.LUT R2, R10, UR8, RZ, 0x3c, !PT ;  /* 0x000000080a027c12 */ /* 0x004fc8000f8e3cff */
[----:B------:R-:W-:-:S04]  /*2b60*/  SHF.L.U32 R0, R2, 0x1f, RZ ;  /* 0x0000001f02007819 */ /* 0x000fc800000006ff */
[----:B------:R-:W2:Y:S02]  /*2b70*/  SYNCS.PHASECHK.TRANS64 P0, [UR4+0x80], R0 ;  /* 0x00008000ff0075a7 */ /* 0x000ea40008001004 */
[----:B-12---:R-:W-:Y:S05]  /*2b80*/  @P0 EXIT ;  /* 0x000000000000094d */ /* 0x006fea0003800000 */
[----:B------:R-:W-:Y:S02]  /*2b90*/  SHF.L.U32 R2, R2, 0x1f, RZ ;  /* 0x0000001f02027819 */ /* 0x000fe400000006ff */
[----:B------:R-:W-:-:S07]  /*2ba0*/  MOV R0, UR4 ;  /* 0x0000000400007c02 */ /* 0x000fce0008000f00 */
.L_x_47:
[----:B-1----:R1:W2:Y:S02]  /*2bb0*/  SYNCS.PHASECHK.TRANS64.TRYWAIT P0, [R0+URZ+0x80], R2 ;  /* 0x00008002000075a7 */ /* 0x0022a400080011ff */
[----:B--2---:R-:W-:Y:S05]  /*2bc0*/  @!P0 NANOSLEEP.SYNCS 0x989680 ;  /* 0x009896800000895d */ /* 0x004fea0003900000 */
[----:B------:R-:W2:Y:S02]  /*2bd0*/  @!P0 SYNCS.PHASECHK.TRANS64 P0, [R0+URZ+0x80], R2 ;  /* 0x00008002000085a7 */ /* 0x000ea400080010ff */
[----:B--2---:R-:W-:Y:S05]  /*2be0*/  @P0 EXIT ;  /* 0x000000000000094d */ /* 0x004fea0003800000 */
[----:B------:R-:W-:Y:S05]  /*2bf0*/  BRA `(.L_x_47) ;  /* 0xfffffffc00ec7947 */ /* 0x000fea000383ffff */
.L_x_40:
[----:B------:R-:W-:-:S09]  /*2c00*/  UISETP.NE.AND UP0, UPT, UR12, URZ, UPT ;  /* 0x000000ff0c00728c */ /* 0x000fd2000bf05270 */
[----:B------:R-:W-:Y:S05]  /*2c10*/  BRA.U UP0, `(.L_x_48) ;  /* 0x0000000d00cc7547 */ /* 0x000fea000b800000 */
[----:B------:R-:W-:Y:S01]  /*2c20*/  UMOV UR4, 0x40 ;  /* 0x0000004000047882 */ /* 0x000fe20000000000 */
[----:B------:R-:W-:Y:S01]  /*2c30*/  NOP ;  /* 0x0000000000007918 */ /* 0x000fe20000000000 */
[----:B------:R-:W-:Y:S01]  /*2c40*/  ULEA UR4, UR7, UR4, 0x18 ;  /* 0x0000000407047291 */ /* 0x000fe2000f8ec0ff */
[----:B------:R-:W-:Y:S02]  /*2c50*/  UMOV UR5, 0x400 ;  /* 0x0000040000057882 */ /* 0x000fe40000000000 */
[----:B------:R-:W-:-:S06]  /*2c60*/  ULEA UR7, UR7, UR5, 0x18 ;  /* 0x0000000507077291 */ /* 0x000fcc000f8ec0ff */
[----:B------:R-:W2:Y:S02]  /*2c70*/  LDS.U8 R0, [UR4+0x1c] ;  /* 0x00001c04ff007984 */ /* 0x000ea40008000000 */
[----:B--2---:R-:W-:-:S13]  /*2c80*/  ISETP.NE.AND P0, PT, R0, RZ, PT ;  /* 0x000000ff0000720c */ /* 0x004fda0003f05270 */
[----:B------:R-:W-:Y:S05]  /*2c90*/  @P0 BRA `(.L_x_49) ;  /* 0x0000000000580947 */ /* 0x000fea0003800000 */
[----:B------:R-:W-:-:S13]  /*2ca0*/  ELECT P0, URZ, PT ;  /* 0x0000000000ff782f */ /* 0x000fda0003800000 */
[----:B------:R-:W-:Y:S05]  /*2cb0*/  @!P0 BRA `(.L_x_50) ;  /* 0x0000000000608947 */ /* 0x000fea0003800000 */
[----:B------:R-:W-:Y:S01]  /*2cc0*/  UMOV UR5, 0x10 ;  /* 0x0000001000057882 */ /* 0x000fe20000000000 */
[----:B------:R-:W-:Y:S01]  /*2cd0*/  HFMA2 R2, -RZ, RZ, 0, 5.9604644775390625e-08 ;  /* 0x00000001ff027431 */ /* 0x000fe200000001ff */
[----:B------:R-:W-:-:S03]  /*2ce0*/  MOV R3, 0xffff ;  /* 0x0000ffff00037802 */ /* 0x000fc60000000f00 */
[----:B------:R-:W-:Y:S04]  /*2cf0*/  DEPBAR.LE SB2, 0x36 ;  /* 0x0000ad800000791a */ /* 0x000fe80000000000 */
[----:B------:R-:W2:Y:S02]  /*2d00*/  UTCATOMSWS.FIND_AND_SET.ALIGN UP0, UR5, UR5 ;  /* 0x00000005000575e3 */ /* 0x000ea40008000800 */
[----:B--2---:R-:W-:Y:S01]  /*2d10*/  MOV R0, UR5 ;  /* 0x0000000500007c02 */ /* 0x004fe20008000f00 */
[----:B------:R-:W-:Y:S06]  /*2d20*/  BRA.U UP0, `(.L_x_51) ;  /* 0x0000000100187547 */ /* 0x000fec000b800000 */
.L_x_52:
[----:B------:R-:W-:Y:S05]  /*2d30*/  NANOSLEEP 0x64 ;  /* 0x000000640000795d */ /* 0x000fea0003800000 */
[----:B------:R-:W-:-:S05]  /*2d40*/  UMOV UR5, 0x10 ;  /* 0x0000001000057882 */ /* 0x000fca0000000000 */
[----:B------:R-:W-:Y:S04]  /*2d50*/  DEPBAR.LE SB2, 0x36 ;  /* 0x0000ad800000791a */ /* 0x000fe80000000000 */
[----:B------:R-:W2:Y:S02]  /*2d60*/  UTCATOMSWS.FIND_AND_SET.ALIGN UP0, UR5, UR5 ;  /* 0x00000005000575e3 */ /* 0x000ea40008000800 */
[----:B--2---:R-:W-:Y:S01]  /*2d70*/  MOV R0, UR5 ;  /* 0x0000000500007c02 */ /* 0x004fe20008000f00 */
[----:B------:R-:W-:Y:S05]  /*2d80*/  BRA.U !UP0, `(.L_x_52) ;  /* 0xfffffffd08e87547 */ /* 0x000fea000b83ffff */
.L_x_51:
[-C--:B------:R-:W-:Y:S02]  /*2d90*/  SHF.L.U32 R3, R3, R0.reuse, RZ ;  /* 0x0000000003037219 */ /* 0x080fe400000006ff */
[----:B------:R-:W-:Y:S01]  /*2da0*/  SHF.L.U32 R2, R2, R0, RZ ;  /* 0x0000000002027219 */ /* 0x000fe200000006ff */
[----:B------:R-:W-:Y:S02]  /*2db0*/  IMAD.SHL.U32 R0, R0, 0x20, RZ ;  /* 0x0000002000007824 */ /* 0x000fe400078e00ff */
[----:B------:R2:W-:Y:S04]  /*2dc0*/  ATOMS.OR RZ, [UR4+0x14], R3 ;  /* 0x00001403ffff798c */ /* 0x0005e8000b000004 */
[----:B------:R2:W-:Y:S04]  /*2dd0*/  ATOMS.OR RZ, [UR4+0x18], R2 ;  /* 0x00001802ffff798c */ /* 0x0005e8000b000004 */
[----:B------:R2:W-:Y:S01]  /*2de0*/  STS [UR7+0x120], R0 ;  /* 0x00012000ff007988 */ /* 0x0005e20008000807 */
[----:B------:R-:W-:Y:S05]  /*2df0*/  BRA `(.L_x_50) ;  /* 0x0000000000107947 */ /* 0x000fea0003800000 */
.L_x_49:
[----:B------:R-:W-:Y:S02]  /*2e00*/  MOV R0, 0xffffffff ;  /* 0xffffffff00007802 */ /* 0x000fe40000000f00 */
[----:B------:R-:W-:-:S03]  /*2e10*/  MOV R2, 0x2e40 ;  /* 0x00002e4000027802 */ /* 0x000fc60000000f00 */
[----:B------:R2:W-:Y:S04]  /*2e20*/  STS [UR7+0x120], R0 ;  /* 0x00012000ff007988 */ /* 0x0005e80008000807 */
[----:B-12--5:R-:W-:Y:S05]  /*2e30*/  CALL.REL.NOINC `($__internal_1_$__cuda_sm10x_tcgen05_guardrail_trap_phase_invalid_during_alloc) ;  /* 0x0000007c00187944 */ /* 0x026fea0003c00000 */
.L_x_50:
[----:B------:R-:W-:Y:S05]  /*2e40*/  WARPSYNC.ALL ;  /* 0x0000000000007948 */ /* 0x000fea0003800000 */
[----:B------:R-:W3:Y:S01]  /*2e50*/  S2UR UR9, SR_CgaCtaId ;  /* 0x00000000000979c3 */ /* 0x000ee20000008800 */
[----:B------:R-:W-:Y:S01]  /*2e60*/  UMOV UR4, 0x400 ;  /* 0x0000040000047882 */ /* 0x000fe20000000000 */
[----:B------:R-:W-:-:S06]  /*2e70*/  NOP ;  /* 0x0000000000007918 */ /* 0x000fcc0000000000 */
[----:B------:R-:W-:Y:S06]  /*2e80*/  BAR.ARV 0x6, 0xa0 ;  /* 0x0182800000007b1d */ /* 0x000fec0000002000 */
[----:B------:R-:W4:Y:S01]  /*2e90*/  LDCU UR5, c[0x0][0x38c] ;  /* 0x00007180ff0577ac */ /* 0x000f220008000800 */
[----:B------:R-:W-:Y:S02]  /*2ea0*/  HFMA2 R12, -RZ, RZ, 0, 0 ;  /* 0x00000000ff0c7431 */ /* 0x000fe400000001ff */
[----:B------:R-:W-:Y:S02]  /*2eb0*/  IMAD.MOV.U32 R7, RZ, RZ, 0x1 ;  /* 0x00000001ff077424 */ /* 0x000fe400078e00ff */
[----:B--2---:R-:W-:Y:S01]  /*2ec0*/  IMAD.MOV.U32 R2, RZ, RZ, RZ ;  /* 0x000000ffff027224 */ /* 0x004fe200078e00ff */
[----:B------:R-:W-:Y:S01]  /*2ed0*/  UMOV UR12, URZ ;  /* 0x000000ff000c7c82 */ /* 0x000fe20008000000 */
[----:B------:R-:W-:Y:S01]  /*2ee0*/  UMOV UR11, URZ ;  /* 0x000000ff000b7c82 */ /* 0x000fe20008000000 */
[----:B------:R-:W-:Y:S01]  /*2ef0*/  UMOV UR22, 0x0 ;  /* 0x0000000000167882 */ /* 0x000fe20000000000 */
[----:B------:R-:W-:Y:S01]  /*2f00*/  UMOV UR23, 0x43c0490 ;  /* 0x043c049000177882 */ /* 0x000fe20000000000 */
[----:B------:R-:W-:Y:S01]  /*2f10*/  UMOV UR20, 0x0 ;  /* 0x0000000000147882 */ /* 0x000fe20000000000 */
[----:B---3--:R-:W-:Y:S01]  /*2f20*/  ULEA UR9, UR9, UR4, 0x18 ;  /* 0x0000000409097291 */ /* 0x008fe2000f8ec0ff */
[----:B------:R-:W2:Y:S03]  /*2f30*/  LDCU UR4, c[0x0][0x38c] ;  /* 0x00007180ff0477ac */ /* 0x000ea60008000800 */
[----:B------:R-:W-:Y:S01]  /*2f40*/  UIADD3 UR10, UPT, UPT, UR9, 0xf300, URZ ;  /* 0x0000f300090a7890 */ /* 0x000fe2000fffe0ff */
[----:B------:R-:W-:-:S04]  /*2f50*/  UMOV UR21, 0x43c0490 ;  /* 0x043c049000157882 */ /* 0x000fc80000000000 */
[----:B------:R-:W1:Y:S01]  /*2f60*/  LDS R0, [UR9+0x120] ;  /* 0x00012009ff007984 */ /* 0x000e620008000800 */
[----:B------:R-:W-:Y:S02]  /*2f70*/  USHF.R.U32.HI UR10, URZ, 0x4, UR10 ;  /* 0x00000004ff0a7899 */ /* 0x000fe4000801160a */
[----:B----4-:R-:W-:Y:S02]  /*2f80*/  UISETP.GE.AND UP4, UPT, UR5, 0x1, UPT ;  /* 0x000000010500788c */ /* 0x010fe4000bf86270 */
[----:B------:R-:W-:Y:S01]  /*2f90*/  ULOP3.LUT UR10, UR10, 0x3fff, URZ, 0xc0, !UPT ;  /* 0x00003fff0a0a7892 */ /* 0x000fe2000f8ec0ff */
[----:B------:R-:W-:Y:S01]  /*2fa0*/  UMOV UR26, 0x0 ;  /* 0x00000000001a7882 */ /* 0x000fe20000000000 */
[----:B------:R-:W-:Y:S02]  /*2fb0*/  UMOV UR27, 0x43c0490 ;  /* 0x043c0490001b7882 */ /* 0x000fe40000000000 */
[----:B------:R-:W-:Y:S02]  /*2fc0*/  ULOP3.LUT UR10, UR10, 0x10000, URZ, 0xfc, !UPT ;  /* 0x000100000a0a7892 */ /* 0x000fe4000f8efcff */
[----:B--2---:R-:W-:Y:S01]  /*2fd0*/  UIADD3 UR4, UPT, UPT, UR4, 0x3f, URZ ;  /* 0x0000003f04047890 */ /* 0x004fe2000fffe0ff */
[----:B------:R-:W-:Y:S01]  /*2fe0*/  UMOV UR24, 0x0 ;  /* 0x0000000000187882 */ /* 0x000fe20000000000 */
[----:B------:R-:W-:-:S02]  /*2ff0*/  UMOV UR25, 0x43c0490 ;  /* 0x043c049000197882 */ /* 0x000fc40000000000 */
[----:B------:R-:W-:-:S04]  /*3000*/  USHF.R.S32.HI UR8, URZ, 0x1f, UR4 ;  /* 0x0000001fff087899 */ /* 0x000fc80008011404 */
[----:B------:R-:W-:Y:S02]  /*3010*/  ULEA.HI UR8, UR8, UR4, URZ, 0x6 ;  /* 0x0000000408087291 */ /* 0x000fe4000f8f30ff */
[----:B------:R-:W-:Y:S02]  /*3020*/  UIADD3 UR4, UPT, UPT, UR9, 0x17300, URZ ;  /* 0x0001730009047890 */ /* 0x000fe4000fffe0ff */
[----:B------:R-:W-:Y:S02]  /*3030*/  USHF.R.S32.HI UR8, URZ, 0x6, UR8 ;  /* 0x00000006ff087899 */ /* 0x000fe40008011408 */
[----:B------:R-:W-:Y:S02]  /*3040*/  USHF.R.U32.HI UR4, URZ, 0x4, UR4 ;  /* 0x00000004ff047899 */ /* 0x000fe40008011604 */
[----:B------:R-:W-:Y:S02]  /*3050*/  UISETP.LT.AND UP0, UPT, UR8, 0x1, UPT ;  /* 0x000000010800788c */ /* 0x000fe4000bf01270 */
[----:B------:R-:W-:-:S02]  /*3060*/  ULOP3.LUT UR4, UR4, 0x3fff, URZ, 0xc0, !UPT ;  /* 0x00003fff04047892 */ /* 0x000fc4000f8ec0ff */
[----:B------:R-:W-:Y:S02]  /*3070*/  USEL UR16, UR8, 0x1, !UP0 ;  /* 0x0000000108107887 */ /* 0x000fe4000c000000 */
[----:B------:R-:W-:Y:S02]  /*3080*/  ULOP3.LUT UR4, UR4, 0x10000, URZ, 0xfc, !UPT ;  /* 0x0001000004047892 */ /* 0x000fe4000f8efcff */
[----:B------:R-:W-:Y:S01]  /*3090*/  UIADD3 UR16, UPT, UPT, -UR16, URZ, URZ ;  /* 0x000000ff10107290 */ /* 0x000fe2000fffe1ff */
[----:B-1----:R-:W-:Y:S02]  /*30a0*/  R2UR UR13, R0 ;  /* 0x00000000000d72ca */ /* 0x002fe400000e0000 */
[----:B------:R-:W-:-:S13]  /*30b0*/  MOV R0, RZ ;  /* 0x000000ff00007202 */ /* 0x000fda0000000f00 */
.L_x_59:
[----:B------:R-:W-:Y:S02]  /*30c0*/  LEA R3, R2, UR9, 0x3 ;  /* 0x0000000902037c11 */ /* 0x000fe4000f8e18ff */
[----:B------:R-:W-:Y:S02]  /*30d0*/  SHF.L.U32 R4, R12, 0x1f, RZ ;  /* 0x0000001f0c047819 */ /* 0x000fe400000006ff */
[----:B------:R-:W-:Y:S01]  /*30e0*/  PLOP3.LUT P0, PT, PT, PT, UP4, 0x80, 0x8 ;  /* 0x000000000008781c */ /* 0x000fe20003f0f048 */
[----:B------:R-:W-:Y:S01]  /*30f0*/  VIADD R5, R3, 0x80 ;  /* 0x0000008003057836 */ /* 0x000fe20000000000 */
[----:B-1----:R-:W1:Y:S02]  /*3100*/  SYNCS.PHASECHK.TRANS64.TRYWAIT P1, [R3+URZ+0x70], R4 ;  /* 0x00007004030075a7 */ /* 0x002e6400080211ff */
[----:B-1----:R-:W-:Y:S09]  /*3110*/  @!P1 BRA `(.L_x_53) ;  /* 0x0000007400149947 */ /* 0x002ff20003800000 */
.L_x_131:
[----:B------:R-:W-:Y:S01]  /*3120*/  LEA R6, R2, UR9, 0x4 ;  /* 0x0000000902067c11 */ /* 0x000fe2000f8e20ff */
[----:B------:R-:W-:Y:S01]  /*3130*/  @UP4 ULEA UR5, UR11, UR9, 0x3 ;  /* 0x000000090b054291 */ /* 0x000fe2000f8e18ff */
[----:B------:R-:W-:Y:S01]  /*3140*/  PLOP3.LUT P1, PT, PT, PT, PT, 0x80, 0x8 ;  /* 0x000000000008781c */ /* 0x000fe20003f2f070 */
[----:B------:R-:W-:Y:S01]  /*3150*/  ULEA UR14, UR12, UR9, 0x3 ;  /* 0x000000090c0e7291 */ /* 0x000fe2000f8e18ff */
[----:B------:R-:W-:Y:S01]  /*3160*/  PRMT R5, RZ, 0x654, R5 ;  /* 0x00000654ff057816 */ /* 0x000fe20000000005 */
[----:B------:R2:W3:Y:S01]  /*3170*/  LDS.128 R8, [R6+0x100] ;  /* 0x0001000006087984 */ /* 0x0004e20000000c00 */
[----:B-1----:R-:W-:Y:S01]  /*3180*/  @P0 SHF.L.U32 R4, R0, 0x1f, RZ ;  /* 0x0000001f00040819 */ /* 0x002fe200000006ff */
[----:B------:R-:W-:Y:S01]  /*3190*/  ULEA.HI UR15, UR12, UR12, URZ, 0x1 ;  /* 0x0000000c0c0f7291 */ /* 0x000fe2000f8f08ff */
[----:B------:R-:W-:Y:S01]  /*31a0*/  SHF.L.U32 R3, R7, 0x1f, RZ ;  /* 0x0000001f07037819 */ /* 0x000fe200000006ff */
[----:B------:R-:W-:Y:S01]  /*31b0*/  @!PT LDS RZ, [RZ] ;  /* 0x00000000fffff984 */ /* 0x000fe20000000800 */
[----:B------:R-:W-:Y:S01]  /*31c0*/  @!PT LDS RZ, [RZ] ;  /* 0x00000000fffff984 */ /* 0x000fe20000000800 */
[----:B------:R-:W-:Y:S01]  /*31d0*/  @!PT LDS RZ, [RZ] ;  /* 0x00000000fffff984 */ /* 0x000fe20000000800 */
[----:B------:R-:W-:Y:S01]  /*31e0*/  @!PT LDS RZ, [RZ] ;  /* 0x00000000fffff984 */ /* 0x000fe20000000800 */
[----:B------:R1:W-:Y:S06]  /*31f0*/  MEMBAR.ALL.CTA ;  /* 0x0000000000007992 */ /* 0x0003ec0000008000 */
[----:B-1----:R-:W1:Y:S02]  /*3200*/  FENCE.VIEW.ASYNC.S ;  /* 0x00000000000073c6 */ /* 0x002e640000000000 */
[----:B-1----:R2:W-:Y:S01]  /*3210*/  SYNCS.ARRIVE.TRANS64.RED.A1T0 RZ, [R5+URZ], RZ ;  /* 0x000000ff05ff79a7 */ /* 0x0025e200081004ff */
[----:B------:R2:W1:Y:S01]  /*3220*/  @P0 SYNCS.PHASECHK.TRANS64.TRYWAIT P1, [UR5], R4 ;  /* 0x00000004ff0005a7 */ /* 0x0004620008021105 */
[----:B------:R-:W-:-:S02]  /*3230*/  ULOP3.LUT UR5, UR15, 0xffe, URZ, 0xc0, !UPT ;  /* 0x00000ffe0f057892 */ /* 0x000fc4000f8ec0ff */
[----:B------:R-:W-:Y:S02]  /*3240*/  USHF.R.U32.HI UR15, URZ, 0x1, UR15 ;  /* 0x00000001ff0f7899 */ /* 0x000fe4000801160f */
[----:B------:R-:W-:Y:S02]  /*3250*/  UIADD3 UR5, UPT, UPT, -UR5, UR12, URZ ;  /* 0x0000000c05057290 */ /* 0x000fe4000fffe1ff */
[----:B------:R-:W-:-:S04]  /*3260*/  UIMAD UR15, UR15, 0xf0, UR13 ;  /* 0x000000f00f0f78a4 */ /* 0x000fc8000f8e020d */
[----:B------:R-:W-:Y:S01]  /*3270*/  ULEA UR15, UR5, UR15, 0x14 ;  /* 0x0000000f050f7291 */ /* 0x000fe2000f8ea0ff */
[----:B------:R-:W4:Y:S02]  /*3280*/  SYNCS.PHASECHK.TRANS64.TRYWAIT P0, [UR14+0xb0], R3 ;  /* 0x0000b003ff0075a7 */ /* 0x000f24000800110e */
[----:B-1234-:R-:W-:Y:S09]  /*3290*/  @!P0 BRA `(.L_x_54) ;  /* 0x0000007000c88947 */ /* 0x01eff20003800000 */
.L_x_133:
[----:B-1----:R-:W-:Y:S01]  /*32a0*/  IADD3 R4, PT, PT, R2, 0x1, RZ ;  /* 0x0000000102047810 */ /* 0x002fe20007ffe0ff */
[----:B------:R-:W-:Y:S06]  /*32b0*/  BRA.U !UP4, `(.L_x_55) ;  /* 0x000000010cc07547 */ /* 0x000fec000b800000 */
[----:B------:R-:W-:Y:S01]  /*32c0*/  UPLOP3.LUT UP2, UPT, UPT, UPT, UPT, 0x40, 0x4 ;  /* 0x000000000004789c */ /* 0x000fe20003f4e870 */
[----:B------:R-:W-:Y:S01]  /*32d0*/  UMOV UR18, UR16 ;  /* 0x0000001000127c82 */ /* 0x000fe20008000000 */
[----:B------:R-:W-:Y:S01]  /*32e0*/  UMOV UR17, UR8 ;  /* 0x0000000800117c82 */ /* 0x000fe20008000000 */
[----:B------:R-:W-:-:S08]  /*32f0*/  UMOV UR5, UR11 ;  /* 0x0000000b00057c82 */ /* 0x000fd00008000000 */
.L_x_58:
[----:B------:R-:W-:Y:S02]  /*3300*/  UIADD3 UR18, UPT, UPT, UR18, 0x1, URZ ;  /* 0x0000000112127890 */ /* 0x000fe4000fffe0ff */
[----:B-1----:R-:W-:Y:S02]  /*3310*/  ULEA UR7, UR5, UR9, 0x3 ;  /* 0x0000000905077291 */ /* 0x002fe4000f8e18ff */
[----:B------:R-:W-:Y:S01]  /*3320*/  UISETP.NE.AND UP3, UPT, UR18, URZ, UPT ;  /* 0x000000ff1200728c */ /* 0x000fe2000bf65270 */
[----:B--2---:R-:W-:Y:S10]  /*3330*/  @P1 BRA `(.L_x_56) ;  /* 0x00000000000c1947 */ /* 0x004ff40003800000 */
[----:B------:R-:W-:Y:S04]  /*3340*/  SHF.L.U32 R2, R0, 0x1f, RZ ;  /* 0x0000001f00027819 */ /* 0x000fe800000006ff */
[----:B------:R-:W1:Y:S02]  /*3350*/  SYNCS.PHASECHK.TRANS64.TRYWAIT P0, [UR7], R2 ;  /* 0x00000002ff0075a7 */ /* 0x000e640008001107 */
[----:B-1----:R-:W-:Y:S05]  /*3360*/  @!P0 BRA `(.L_x_57) ;  /* 0x0000007000ac8947 */ /* 0x002fea0003800000 */
.L_x_56:
[----:B------:R-:W-:Y:S01]  /*3370*/  UISETP.NE.AND UP0, UPT, UR17, 0x1, UPT ;  /* 0x000000011100788c */ /* 0x000fe2000bf05270 */
[----:B------:R-:W-:Y:S01]  /*3380*/  PLOP3.LUT P1, PT, PT, PT, PT, 0x80, 0x8 ;  /* 0x000000000008781c */ /* 0x000fe20003f2f070 */
[----:B------:R-:W-:Y:S02]  /*3390*/  UIADD3 UR11, UPT, UPT, UR5, 0x1, URZ ;  /* 0x00000001050b7890 */ /* 0x000fe4000fffe0ff */
[----:B------:R-:W-:Y:S02]  /*33a0*/  ULEA UR28, UR5, UR10, 0x9 ;  /* 0x0000000a051c7291 */ /* 0x000fe4000f8e48ff */
[----:B------:R-:W-:Y:S01]  /*33b0*/  UISETP.NE.AND UP1, UPT, UR11, 0x4, UPT ;  /* 0x000000040b00788c */ /* 0x000fe2000bf25270 */
[----:B------:R-:W-:Y:S01]  /*33c0*/  PLOP3.LUT P0, PT, PT, PT, UP0, 0x80, 0x8 ;  /* 0x000000000008781c */ /* 0x000fe20003f0f008 */
[----:B------:R-:W-:Y:S02]  /*33d0*/  UIADD3 UR38, UPT, UPT, UR28, 0x2, URZ ;  /* 0x000000021c267890 */ /* 0x000fe4000fffe0ff */
[----:B------:R-:W-:Y:S02]  /*33e0*/  USEL UR19, URZ, 0x1, UP1 ;  /* 0x00000001ff137887 */ /* 0x000fe40008800000 */
[----:B------:R-:W-:Y:S02]  /*33f0*/  USEL UR11, UR11, URZ, UP1 ;  /* 0x000000ff0b0b7287 */ /* 0x000fe40008800000 */
[----:B------:R-:W-:Y:S02]  /*3400*/  UIADD3 UR34, UPT, UPT, UR28, 0x4, URZ ;  /* 0x000000041c227890 */ /* 0x000fe4000fffe0ff */
[----:B------:R-:W-:Y:S01]  /*3410*/  @UP0 ULEA UR6, UR11, UR9, 0x3 ;  /* 0x000000090b060291 */ /* 0x000fe2000f8e18ff */
[----:B------:R-:W-:Y:S01]  /*3420*/  LOP3.LUT R0, R0, UR19, RZ, 0x3c, !PT ;  /* 0x0000001300007c12 */ /* 0x000fe2000f8e3cff */
[----:B------:R-:W-:Y:S02]  /*3430*/  UIADD3 UR30, UPT, UPT, UR28, 0x6, URZ ;  /* 0x000000061c1e7890 */ /* 0x000fe4000fffe0ff */
[----:B------:R-:W-:Y:S01]  /*3440*/  UIADD3 UR19, UPT, UPT, UR7, 0x20, URZ ;  /* 0x0000002007137890 */ /* 0x000fe2000fffe0ff */
[----:B-1----:R-:W-:Y:S01]  /*3450*/  @P0 SHF.L.U32 R2, R0, 0x1f, RZ ;  /* 0x0000001f00020819 */ /* 0x002fe200000006ff */
[----:B------:R-:W-:Y:S01]  /*3460*/  UIADD3 UR17, UPT, UPT, UR17, -0x1, URZ ;  /* 0xffffffff11117890 */ /* 0x000fe2000fffe0ff */
[----:B------:R-:W-:Y:S02]  /*3470*/  UMOV UR7, 0x40004040 ;  /* 0x4000404000077882 */ /* 0x000fe40000000000 */
[----:B------:R1:W2:Y:S01]  /*3480*/  @P0 SYNCS.PHASECHK.TRANS64.TRYWAIT P1, [UR6], R2 ;  /* 0x00000002ff0005a7 */ /* 0x0002a20008021106 */
[----:B------:R-:W-:Y:S01]  /*3490*/  UIMAD UR6, UR5, 0x780, UR4 ;  /* 0x00000780050678a4 */ /* 0x000fe2000f8e0204 */
[----:B------:R-:W-:Y:S01]  /*34a0*/  UMOV UR29, 0x40004040 ;  /* 0x40004040001d7882 */ /* 0x000fe20000000000 */
[----:B------:R-:W-:Y:S02]  /*34b0*/  UMOV UR41, 0x40004040 ;  /* 0x4000404000297882 */ /* 0x000fe40000000000 */
[----:B------:R-:W-:Y:S02]  /*34c0*/  UIADD3 UR40, UPT, UPT, UR6, 0x2, URZ ;  /* 0x0000000206287890 */ /* 0x000fe4000fffe0ff */
[----:B------:R-:W-:Y:S02]  /*34d0*/  UIADD3 UR36, UPT, UPT, UR6, 0x4, URZ ;  /* 0x0000000406247890 */ /* 0x000fe4000fffe0ff */
[----:B------:R-:W-:Y:S01]  /*34e0*/  UIADD3 UR32, UPT, UPT, UR6, 0x6, URZ ;  /* 0x0000000606207890 */ /* 0x000fe2000fffe0ff */
[----:B------:R1:W-:Y:S01]  /*34f0*/  UTCHMMA gdesc[UR28], gdesc[UR6], tmem[UR15], tmem[UR22], idesc[UR23], UP2 ;  /* 0x00ff16061c0075ea */ /* 0x0003e2000900000f */
[----:B------:R-:W-:Y:S01]  /*3500*/  UPLOP3.LUT UP2, UPT, UPT, UPT, UPT, 0x80, 0x8 ;  /* 0x000000000008789c */ /* 0x000fe20003f4f070 */
[----:B------:R-:W-:Y:S01]  /*3510*/  UMOV UR39, 0x40004040 ;  /* 0x4000404000277882 */ /* 0x000fe20000000000 */
[----:B------:R-:W-:Y:S01]  /*3520*/  UMOV UR37, 0x40004040 ;  /* 0x4000404000257882 */ /* 0x000fe20000000000 */
[----:B------:R1:W-:Y:S01]  /*3530*/  UTCHMMA gdesc[UR38], gdesc[UR40], tmem[UR15], tmem[UR20], idesc[UR21], UPT ;  /* 0x00ff1428260075ea */ /* 0x0003e2000b80000f */
[----:B------:R-:W-:Y:S01]  /*3540*/  UMOV UR35, 0x40004040 ;  /* 0x4000404000237882 */ /* 0x000fe20000000000 */
[----:B------:R-:W-:Y:S01]  /*3550*/  UMOV UR33, 0x40004040 ;  /* 0x4000404000217882 */ /* 0x000fe20000000000 */
[----:B------:R-:W-:Y:S01]  /*3560*/  UMOV UR31, 0x40004040 ;  /* 0x40004040001f7882 */ /* 0x000fe20000000000 */
[----:B------:R1:W-:Y:S01]  /*3570*/  UTCHMMA gdesc[UR34], gdesc[UR36], tmem[UR15], tmem[UR26], idesc[UR27], UPT ;  /* 0x00ff1a24220075ea */ /* 0x0003e2000b80000f */
[----:B------:R1:W-:Y:S01]  /*3580*/  UTCHMMA gdesc[UR30], gdesc[UR32], tmem[UR15], tmem[UR24], idesc[UR25], UPT ;  /* 0x00ff18201e0075ea */ /* 0x0003e2000b80000f */
[----:B------:R1:W-:Y:S01]  /*3590*/  UTCBAR [UR19], URZ ;  /* 0x000000ff130073e9 */ /* 0x0003e200080000ff */
[----:B------:R-:W-:Y:S01]  /*35a0*/  UMOV UR5, UR11 ;  /* 0x0000000b00057c82 */ /* 0x000fe20008000000 */
[----:B------:R-:W-:Y:S05]  /*35b0*/  BRA.U UP3, `(.L_x_58) ;  /* 0xfffffffd03507547 */ /* 0x000fea000b83ffff */
.L_x_55:
[----:B------:R-:W-:Y:S01]  /*35c0*/  UIADD3 UR12, UPT, UPT, UR12, 0x1, URZ ;  /* 0x000000010c0c7890 */ /* 0x000fe2000fffe0ff */
[----:B------:R-:W-:Y:S01]  /*35d0*/  LOP3.LUT P0, RZ, R10, 0x1, RZ, 0xc0, !PT ;  /* 0x000000010aff7812 */ /* 0x000fe2000780c0ff */
[----:B------:R-:W-:Y:S01]  /*35e0*/  UIADD3 UR14, UPT, UPT, UR14, 0x90, URZ ;  /* 0x000000900e0e7890 */ /* 0x000fe2000fffe0ff */
[----:B--2---:R-:W-:Y:S01]  /*35f0*/  ISETP.NE.AND P1, PT, R4, 0x2, PT ;  /* 0x000000020400780c */ /* 0x004fe20003f25270 */
[----:B------:R-:W-:-:S03]  /*3600*/  UISETP.NE.AND UP0, UPT, UR12, 0x4, UPT ;  /* 0x000000040c00788c */ /* 0x000fc6000bf05270 */
[----:B-1----:R-:W-:Y:S01]  /*3610*/  SEL R2, RZ, 0x1, P1 ;  /* 0x00000001ff027807 */ /* 0x002fe20000800000 */
[----:B------:R-:W-:Y:S02]  /*3620*/  USEL UR5, URZ, 0x1, UP0 ;  /* 0x00000001ff057887 */ /* 0x000fe40008000000 */
[----:B------:R-:W-:Y:S01]  /*3630*/  USEL UR12, UR12, URZ, UP0 ;  /* 0x000000ff0c0c7287 */ /* 0x000fe20008000000 */
[----:B------:R1:W-:Y:S01]  /*3640*/  UTCBAR [UR14], URZ ;  /* 0x000000ff0e0073e9 */ /* 0x0003e200080000ff */
[----:B------:R-:W-:Y:S02]  /*3650*/  LOP3.LUT R12, R12, R2, RZ, 0x3c, !PT ;  /* 0x000000020c0c7212 */ /* 0x000fe400078e3cff */
[----:B------:R-:W-:Y:S02]  /*3660*/  LOP3.LUT R7, R7, UR5, RZ, 0x3c, !PT ;  /* 0x0000000507077c12 */ /* 0x000fe4000f8e3cff */
[----:B------:R-:W-:Y:S01]  /*3670*/  SEL R2, R4, RZ, P1 ;  /* 0x000000ff04027207 */ /* 0x000fe20000800000 */
[----:B------:R-:W-:Y:S06]  /*3680*/  @P0 BRA `(.L_x_59) ;  /* 0xfffffff8008c0947 */ /* 0x000fec000383ffff */
[----:B------:R-:W2:Y:S01]  /*3690*/  S2UR UR4, SR_CgaCtaId ;  /* 0x00000000000479c3 */ /* 0x000ea20000008800 */
[----:B------:R-:W-:Y:S01]  /*36a0*/  ELECT P0, URZ, PT ;  /* 0x0000000000ff782f */ /* 0x000fe20003800000 */
[----:B------:R-:W-:Y:S01]  /*36b0*/  IMAD.MOV.U32 R2, RZ, RZ, 0x1 ;  /* 0x00000001ff027424 */ /* 0x000fe200078e00ff */
[----:B------:R-:W-:Y:S01]  /*36c0*/  UIADD3 UR9, UPT, UPT, UR9, 0xb0, URZ ;  /* 0x000000b009097890 */ /* 0x000fe2000fffe0ff */
[----:B------:R-:W-:Y:S01]  /*36d0*/  SHF.L.U32 R0, R7, 0x1f, RZ ;  /* 0x0000001f07007819 */ /* 0x000fe200000006ff */
[----:B------:R-:W-:-:S03]  /*36e0*/  UMOV UR5, 0x40 ;  /* 0x0000004000057882 */ /* 0x000fc60000000000 */
[----:B------:R-:W-:Y:S01]  /*36f0*/  UVIRTCOUNT.DEALLOC.SMPOOL 0x80 ;  /* 0x000000800000784c */ /* 0x000fe20000000000 */
[----:B--2---:R-:W-:Y:S02]  /*3700*/  ULEA UR4, UR4, UR5, 0x18 ;  /* 0x0000000504047291 */ /* 0x004fe4000f8ec0ff */
[----:B------:R-:W-:-:S07]  /*3710*/  ULEA UR5, UR12, UR9, 0x3 ;  /* 0x000000090c057291 */ /* 0x000fce000f8e18ff */
[----:B------:R2:W-:Y:S02]  /*3720*/  @P0 STS.U8 [UR4+0x1c], R2 ;  /* 0x00001c02ff000988 */ /* 0x0005e40008000004 */
[----:B------:R-:W3:Y:S02]  /*3730*/  SYNCS.PHASECHK.TRANS64.TRYWAIT P0, [UR5], R0 ;  /* 0x00000000ff0075a7 */ /* 0x000ee40008001105 */
[----:B--23--:R-:W-:Y:S05]  /*3740*/  @!P0 BRA `(.L_x_60) ;  /* 0x0000006c00cc8947 */ /* 0x00cfea0003800000 */
.L_x_136:
[----:B------:R-:W-:-:S04]  /*3750*/  UIADD3 UR6, UPT, UPT, UR12, 0x1, URZ ;  /* 0x000000010c067890 */ /* 0x000fc8000fffe0ff */
[----:B------:R-:W-:-:S04]  /*3760*/  UISETP.NE.AND UP0, UPT, UR6, 0x4, UPT ;  /* 0x000000040600788c */ /* 0x000fc8000bf05270 */
[----:B------:R-:W-:Y:S02]  /*3770*/  USEL UR7, URZ, 0x1, UP0 ;  /* 0x00000001ff077887 */ /* 0x000fe40008000000 */
[----:B------:R-:W-:-:S04]  /*3780*/  USEL UR6, UR6, URZ, UP0 ;  /* 0x000000ff06067287 */ /* 0x000fc80008000000 */
[----:B------:R-:W-:Y:S01]  /*3790*/  ULEA UR5, UR6, UR9, 0x3 ;  /* 0x0000000906057291 */ /* 0x000fe2000f8e18ff */
[----:B--2---:R-:W-:-:S04]  /*37a0*/  LOP3.LUT R0, R7, UR7, RZ, 0x3c, !PT ;  /* 0x0000000707007c12 */ /* 0x004fc8000f8e3cff */
[----:B------:R-:W-:-:S04]  /*37b0*/  SHF.L.U32 R2, R0, 0x1f, RZ ;  /* 0x0000001f00027819 */ /* 0x000fc800000006ff */
[----:B------:R-:W2:Y:S02]  /*37c0*/  SYNCS.PHASECHK.TRANS64.TRYWAIT P0, [UR5], R2 ;  /* 0x00000002ff0075a7 */ /* 0x000ea40008001105 */
[----:B--2---:R-:W-:Y:S05]  /*37d0*/  @!P0 BRA `(.L_x_61) ;  /* 0x0000006c00c08947 */ /* 0x004fea0003800000 */
.L_x_138:
[----:B------:R-:W-:-:S04]  /*37e0*/  UIADD3 UR6, UPT, UPT, UR6, 0x1, URZ ;  /* 0x0000000106067890 */ /* 0x000fc8000fffe0ff */
[----:B------:R-:W-:-:S04]  /*37f0*/  UISETP.NE.AND UP0, UPT, UR6, 0x4, UPT ;  /* 0x000000040600788c */ /* 0x000fc8000bf05270 */
[----:B------:R-:W-:Y:S02]  /*3800*/  USEL UR7, URZ, 0x1, UP0 ;  /* 0x00000001ff077887 */ /* 0x000fe40008000000 */
[----:B------:R-:W-:-:S04]  /*3810*/  USEL UR6, UR6, URZ, UP0 ;  /* 0x000000ff06067287 */ /* 0x000fc80008000000 */
[----:B------:R-:W-:Y:S01]  /*3820*/  ULEA UR5, UR6, UR9, 0x3 ;  /* 0x0000000906057291 */ /* 0x000fe2000f8e18ff */
[----:B------:R-:W-:-:S04]  /*3830*/  LOP3.LUT R0, R0, UR7, RZ, 0x3c, !PT ;  /* 0x0000000700007c12 */ /* 0x000fc8000f8e3cff */
[----:B--2---:R-:W-:-:S04]  /*3840*/  SHF.L.U32 R2, R0, 0x1f, RZ ;  /* 0x0000001f00027819 */ /* 0x004fc800000006ff */
[----:B------:R-:W2:Y:S02]  /*3850*/  SYNCS.PHASECHK.TRANS64.TRYWAIT P0, [UR5], R2 ;  /* 0x00000002ff0075a7 */ /* 0x000ea40008001105 */
[----:B--2---:R-:W-:Y:S05]  /*3860*/  @!P0 BRA `(.L_x_62) ;  /* 0x0000006c00b48947 */ /* 0x004fea0003800000 */
.L_x_140:
[----:B------:R-:W-:-:S04]  /*3870*/  UIADD3 UR6, UPT, UPT, UR6, 0x1, URZ ;  /* 0x0000000106067890 */ /* 0x000fc8000fffe0ff */
[----:B------:R-:W-:-:S04]  /*3880*/  UISETP.NE.AND UP0, UPT, UR6, 0x4, UPT ;  /* 0x000000040600788c */ /* 0x000fc8000bf05270 */
[----:B------:R-:W-:Y:S02]  /*3890*/  USEL UR5, URZ, 0x1, UP0 ;  /* 0x00000001ff057887 */ /* 0x000fe40008000000 */
[----:B------:R-:W-:-:S04]  /*38a0*/  USEL UR6, UR6, URZ, UP0 ;  /* 0x000000ff06067287 */ /* 0x000fc80008000000 */
[----:B------:R-:W-:Y:S01]  /*38b0*/  ULEA UR6, UR6, UR9, 0x3 ;  /* 0x0000000906067291 */ /* 0x000fe2000f8e18ff */
[----:B------:R-:W-:-:S04]  /*38c0*/  LOP3.LUT R0, R0, UR5, RZ, 0x3c, !PT ;  /* 0x0000000500007c12 */ /* 0x000fc8000f8e3cff */
[----:B------:R-:W-:-:S04]  /*38d0*/  SHF.L.U32 R0, R0, 0x1f, RZ ;  /* 0x0000001f00007819 */ /* 0x000fc800000006ff */
[----:B------:R-:W3:Y:S02]  /*38e0*/  SYNCS.PHASECHK.TRANS64.TRYWAIT P0, [UR6], R0 ;  /* 0x00000000ff0075a7 */ /* 0x000ee40008001106 */
[----:B---3--:R-:W-:Y:S05]  /*38f0*/  @!P0 BRA `(.L_x_63) ;  /* 0x0000006c00a88947 */ /* 0x008fea0003800000 */
.L_x_142:
[----:B------:R-:W-:Y:S01]  /*3900*/  NOP ;  /* 0x0000000000007918 */ /* 0x000fe20000000000 */
[----:B--2---:R-:W2:Y:S01]  /*3910*/  LDS R0, [UR4+0x14] ;  /* 0x00001404ff007984 */ /* 0x004ea20008000800 */
[----:B------:R-:W-:Y:S01]  /*3920*/  ULOP3.LUT UR6, UR13, 0xffff, URZ, 0xc0, !UPT ;  /* 0x0000ffff0d067892 */ /* 0x000fe2000f8ec0ff */
[----:B------:R-:W-:Y:S01]  /*3930*/  UMOV UR8, 0xffff ;  /* 0x0000ffff00087882 */ /* 0x000fe20000000000 */
[----:B------:R-:W-:Y:S02]  /*3940*/  UMOV UR5, 0x1 ;  /* 0x0000000100057882 */ /* 0x000fe40000000000 */
[----:B------:R-:W-:-:S04]  /*3950*/  USHF.R.U32.HI UR6, URZ, 0x5, UR6 ;  /* 0x00000005ff067899 */ /* 0x000fc80008011606 */
[----:B------:R-:W-:Y:S02]  /*3960*/  USHF.L.U32 UR8, UR8, UR6, URZ ;  /* 0x0000000608087299 */ /* 0x000fe400080006ff */
[----:B------:R-:W-:-:S04]  /*3970*/  USHF.L.U32 UR5, UR5, UR6, URZ ;  /* 0x0000000605057299 */ /* 0x000fc800080006ff */
[----:B--2---:R-:W-:-:S04]  /*3980*/  LOP3.LUT R0, R0, UR8, RZ, 0xc0, !PT ;  /* 0x0000000800007c12 */ /* 0x004fc8000f8ec0ff */
[----:B------:R-:W-:-:S13]  /*3990*/  ISETP.NE.AND P0, PT, R0, UR8, PT ;  /* 0x0000000800007c0c */ /* 0x000fda000bf05270 */
[----:B------:R-:W-:Y:S05]  /*39a0*/  @P0 BRA `(.L_x_64) ;  /* 0x0000000000580947 */ /* 0x000fea0003800000 */
[----:B------:R-:W2:Y:S02]  /*39b0*/  LDS R0, [UR4+0x18] ;  /* 0x00001804ff007984 */ /* 0x000ea40008000800 */
[----:B--2---:R-:W-:-:S04]  /*39c0*/  LOP3.LUT R0, R0, UR5, RZ, 0xc0, !PT ;  /* 0x0000000500007c12 */ /* 0x004fc8000f8ec0ff */
[----:B------:R-:W-:-:S13]  /*39d0*/  ISETP.NE.AND P0, PT, R0, UR5, PT ;  /* 0x0000000500007c0c */ /* 0x000fda000bf05270 */
[----:B------:R-:W-:Y:S05]  /*39e0*/  @P0 BRA `(.L_x_65) ;  /* 0x00000000003c0947 */ /* 0x000fea0003800000 */
[----:B------:R-:W2:Y:S01]  /*39f0*/  S2R R2, SR_LANEID ;  /* 0x0000000000027919 */ /* 0x000ea20000000000 */
[----:B------:R-:W-:Y:S01]  /*3a00*/  ULOP3.LUT UR8, URZ, UR8, URZ, 0x33, !UPT ;  /* 0x00000008ff087292 */ /* 0x000fe2000f8e33ff */
[----:B------:R-:W-:Y:S02]  /*3a10*/  VOTEU.ANY UR7, UPT, PT ;  /* 0x0000000000077886 */ /* 0x000fe400038e0100 */
[----:B------:R-:W-:-:S03]  /*3a20*/  UFLO.U32 UR7, UR7 ;  /* 0x00000007000772bd */ /* 0x000fc600080e0000 */
[----:B------:R-:W-:-:S04]  /*3a30*/  IMAD.U32 R0, RZ, RZ, UR8 ;  /* 0x00000008ff007e24 */ /* 0x000fc8000f8e00ff */
[----:B------:R3:W4:Y:S02]  /*3a40*/  REDUX UR6, R0 ;  /* 0x00000000000673c4 */ /* 0x0007240000000000 */
[----:B------:R1:W-:Y:S01]  /*3a50*/  UTCATOMSWS.AND URZ, UR8 ;  /* 0x0000000800ff79e3 */ /* 0x0003e20008000000 */
[----:B--2---:R-:W-:Y:S02]  /*3a60*/  ISETP.EQ.U32.AND P0, PT, R2, UR7, PT ;  /* 0x0000000702007c0c */ /* 0x004fe4000bf02070 */
[----:B---3--:R-:W-:Y:S02]  /*3a70*/  LOP3.LUT R0, RZ, UR5, RZ, 0x33, !PT ;  /* 0x00000005ff007c12 */ /* 0x008fe4000f8e33ff */
[----:B----4-:R-:W-:Y:S02]  /*3a80*/  MOV R2, UR6 ;  /* 0x0000000600027c02 */ /* 0x010fe40008000f00 */
[----:B------:R-:W2:Y:S07]  /*3a90*/  REDUX UR5, R0 ;  /* 0x00000000000573c4 */ /* 0x000eae0000000000 */
[----:B------:R1:W-:Y:S01]  /*3aa0*/  @P0 ATOMS.AND RZ, [UR4+0x14], R2 ;  /* 0x00001402ffff098c */ /* 0x0003e2000a800004 */
[----:B--2---:R-:W-:-:S05]  /*3ab0*/  IMAD.U32 R0, RZ, RZ, UR5 ;  /* 0x00000005ff007e24 */ /* 0x004fca000f8e00ff */
[----:B------:R1:W-:Y:S01]  /*3ac0*/  @P0 ATOMS.AND RZ, [UR4+0x18], R0 ;  /* 0x00001800ffff098c */ /* 0x0003e2000a800004 */
[----:B------:R-:W-:Y:S05]  /*3ad0*/  BRA `(.L_x_66) ;  /* 0x0000000000147947 */ /* 0x000fea0003800000 */
.L_x_65:
[----:B------:R-:W-:Y:S02]  /*3ae0*/  MOV R2, 0x3b00 ;  /* 0x00003b0000027802 */ /* 0x000fe40000000f00 */
[----:B-1---5:R-:W-:Y:S05]  /*3af0*/  CALL.REL.NOINC `($__internal_0_$__cuda_sm10x_tcgen05_guardrail_trap_col_being_dealloced_not_returned_by_alloc) ;  /* 0x0000006c00dc7944 */ /* 0x022fea0003c00000 */
[----:B------:R-:W-:Y:S05]  /*3b00*/  BRA `(.L_x_66) ;  /* 0x0000000000087947 */ /* 0x000fea0003800000 */
.L_x_64:
[----:B------:R-:W-:Y:S02]  /*3b10*/  MOV R2, 0x3b30 ;  /* 0x00003b3000027802 */ /* 0x000fe40000000f00 */
[----:B-1---5:R-:W-:Y:S05]  /*3b20*/  CALL.REL.NOINC `($__internal_2_$__cuda_sm10x_tcgen05_guardrail_trap_unallocated_columns_being_dealloced) ;  /* 0x0000006c00e87944 */ /* 0x022fea0003c00000 */
.L_x_66:
[----:B------:R-:W-:Y:S01]  /*3b30*/  NOP ;  /* 0x0000000000007918 */ /* 0x000fe20000000000 */
[----:B-1----:R-:W-:Y:S05]  /*3b40*/  EXIT ;  /* 0x000000000000794d */ /* 0x002fea0003800000 */
.L_x_48:
[----:B------:R-:W-:-:S09]  /*3b50*/  UISETP.NE.OR UP0, UPT, UR12, 0x3, !UP3 ;  /* 0x000000030c00788c */ /* 0x000fd2000df05670 */
[----:B------:R-:W-:Y:S05]  /*3b60*/  BRA.U UP0, `(.L_x_67) ;  /* 0x0000001100547547 */ /* 0x000fea000b800000 */
[----:B------:R-:W2:Y:S01]  /*3b70*/  LDCU.64 UR4, c[0x0][0x888] ;  /* 0x00011100ff0477ac */ /* 0x000ea20008000a00 */
[----:B------:R-:W-:Y:S02]  /*3b80*/  HFMA2 R10, -RZ, RZ, 0, 0 ;  /* 0x00000000ff0a7431 */ /* 0x000fe400000001ff */
[----:B------:R-:W-:Y:S01]  /*3b90*/  IMAD.MOV.U32 R9, RZ, RZ, 0x1 ;  /* 0x00000001ff097424 */ /* 0x000fe200078e00ff */
[----:B------:R-:W-:Y:S01]  /*3ba0*/  MOV R11, 0x7800 ;  /* 0x00007800000b7802 */ /* 0x000fe20000000f00 */
[----:B------:R-:W3:Y:S01]  /*3bb0*/  LDCU UR44, c[0x0][0x370] ;  /* 0x00006e00ff2c77ac */ /* 0x000ee20008000800 */
[----:B------:R-:W-:Y:S01]  /*3bc0*/  IMAD.MOV.U32 R8, RZ, RZ, RZ ;  /* 0x000000ffff087224 */ /* 0x000fe200078e00ff */
[----:B------:R-:W3:Y:S01]  /*3bd0*/  LDCU.128 UR40, c[0x0][0xb10] ;  /* 0x00016200ff2877ac */ /* 0x000ee20008000c00 */
[----:B------:R-:W4:Y:S01]  /*3be0*/  LDCU UR39, c[0x0][0x374] ;  /* 0x00006e80ff2777ac */ /* 0x000f220008000800 */
[----:B------:R-:W1:Y:S01]  /*3bf0*/  LDCU.64 UR30, c[0x0][0x890] ;  /* 0x00011200ff1e77ac */ /* 0x000e620008000a00 */
[----:B--2---:R-:W-:Y:S01]  /*3c00*/  UISETP.NE.U32.AND UP0, UPT, UR4, URZ, UPT ;  /* 0x000000ff0400728c */ /* 0x004fe2000bf05070 */
[----:B------:R-:W2:Y:S01]  /*3c10*/  LDCU UR21, c[0x0][0xb0c] ;  /* 0x00016180ff1577ac */ /* 0x000ea20008000800 */
[----:B------:R-:W2:Y:S01]  /*3c20*/  LDCU UR38, c[0x0][0xb20] ;  /* 0x00016400ff2677ac */ /* 0x000ea20008000800 */
[----:B------:R-:W2:Y:S01]  /*3c30*/  LDCU UR4, c[0x0][0xb30] ;  /* 0x00016600ff0477ac */ /* 0x000ea20008000800 */
[----:B---3--:R-:W-:-:S02]  /*3c40*/  UIMAD.WIDE.U32 UR46, UR44, UR40, URZ ;  /* 0x000000282c2e72a5 */ /* 0x008fc4000f8e00ff */
[----:B----4-:R-:W-:Y:S02]  /*3c50*/  UIMAD.WIDE.U32 UR8, UR39, UR43, URZ ;  /* 0x0000002b270872a5 */ /* 0x010fe4000f8e00ff */
[----:B------:R-:W-:Y:S02]  /*3c60*/  UISETP.NE.AND.EX UP6, UPT, UR5, URZ, UPT, UP0 ;  /* 0x000000ff0500728c */ /* 0x000fe4000bfc5300 */
[----:B-1----:R-:W-:Y:S02]  /*3c70*/  UISETP.NE.AND UP0, UPT, UR13, 0x1, UPT ;  /* 0x000000010d00788c */ /* 0x002fe4000bf05270 */
[----:B------:R-:W-:Y:S01]  /*3c80*/  UISETP.NE.U32.AND UP0, UPT, UR30, URZ, UPT ;  /* 0x000000ff1e00728c */ /* 0x000fe2000bf05070 */
[----:B------:R-:W-:Y:S01]  /*3c90*/  UMOV UR6, 0x400 ;  /* 0x0000040000067882 */ /* 0x000fe20000000000 */
[----:B------:R-:W-:Y:S01]  /*3ca0*/  UMOV UR46, UR47 ;  /* 0x0000002f002e7c82 */ /* 0x000fe20008000000 */
[----:B------:R-:W-:Y:S01]  /*3cb0*/  UMOV UR8, UR9 ;  /* 0x0000000900087c82 */ /* 0x000fe20008000000 */
[----:B------:R-:W-:-:S02]  /*3cc0*/  UISETP.GE.AND UP3, UPT, UR13, 0x1, UPT ;  /* 0x000000010d00788c */ /* 0x000fc4000bf66270 */
[----:B------:R-:W-:Y:S01]  /*3cd0*/  UISETP.NE.AND.EX UP5, UPT, UR31, URZ, UPT, UP0 ;  /* 0x000000ff1f00728c */ /* 0x000fe2000bfa5300 */
[----:B------:R-:W1:Y:S01]  /*3ce0*/  LDCU.64 UR50, c[0x0][0x348] ;  /* 0x00006900ff3277ac */ /* 0x000e620008000a00 */
[----:B------:R-:W-:Y:S01]  /*3cf0*/  UMOV UR29, URZ ;  /* 0x000000ff001d7c82 */ /* 0x000fe20008000000 */
[----:B------:R-:W-:Y:S01]  /*3d00*/  UPLOP3.LUT UP1, UPT, UPT, UPT, UPT, 0x40, 0x4 ;  /* 0x000000000004789c */ /* 0x000fe20003f2e870 */
[----:B------:R-:W3:Y:S01]  /*3d10*/  LDCU.64 UR14, c[0x0][0xb28] ;  /* 0x00016500ff0e77ac */ /* 0x000ee20008000a00 */
[----:B------:R-:W-:Y:S02]  /*3d20*/  ULEA UR6, UR7, UR6, 0x18 ;  /* 0x0000000607067291 */ /* 0x000fe4000f8ec0ff */
[----:B--2---:R-:W-:Y:S02]  /*3d30*/  UISETP.NE.AND UP3, UPT, UR21, 0x1, UPT ;  /* 0x000000011500788c */ /* 0x004fe4000bf65270 */
[----:B------:R-:W-:Y:S02]  /*3d40*/  USHF.R.U32.HI UR46, URZ, UR41, UR46 ;  /* 0x00000029ff2e7299 */ /* 0x000fe4000801162e */
[----:B------:R-:W-:-:S02]  /*3d50*/  USHF.R.U32.HI UR45, URZ, UR38, UR8 ;  /* 0x00000026ff2d7299 */ /* 0x000fc40008011608 */
[----:B------:R-:W-:Y:S02]  /*3d60*/  UISETP.NE.AND UP0, UPT, UR42, 0x1, UPT ;  /* 0x000000012a00788c */ /* 0x000fe4000bf05270 */
[----:B------:R-:W-:-:S11]  /*3d70*/  UISETP.NE.AND UP4, UPT, UR4, 0x1, UPT ;  /* 0x000000010400788c */ /* 0x000fd6000bf85270 */
.L_x_75:
[----:B------:R-:W-:Y:S02]  /*3d80*/  LEA R2, R8, UR6, 0x3 ;  /* 0x0000000608027c11 */ /* 0x000fe4000f8e18ff */
[----:B------:R-:W-:Y:S02]  /*3d90*/  SHF.L.U32 R0, R10, 0x1f, RZ ;  /* 0x0000001f0a007819 */ /* 0x000fe400000006ff */
[----:B------:R-:W-:Y:S02]  /*3da0*/  LEA R4, R8, UR6, 0x4 ;  /* 0x0000000608047c11 */ /* 0x000fe4000f8e20ff */
[----:B--2---:R-:W2:Y:S02]  /*3db0*/  SYNCS.PHASECHK.TRANS64.TRYWAIT P0, [R2+URZ+0x70], R0 ;  /* 0x00007000020075a7 */ /* 0x004ea400080011ff */
[----:B--2---:R-:W-:Y:S05]  /*3dc0*/  @!P0 BRA `(.L_x_68) ;  /* 0x00000068008c8947 */ /* 0x004fea0003800000 */
.L_x_143:
[----:B------:R-:W4:Y:S01]  /*3dd0*/  LDS.128 R4, [R4+0x100] ;  /* 0x0001000004047984 */ /* 0x000f220000000c00 */
[----:B------:R-:W-:Y:S01]  /*3de0*/  UISETP.GE.AND UP0, UPT, UR13, 0x1, UPT ;  /* 0x000000010d00788c */ /* 0x000fe2000bf06270 */
[----:B------:R-:W-:Y:S01]  /*3df0*/  @!PT LDS RZ, [RZ] ;  /* 0x00000000fffff984 */ /* 0x000fe20000000800 */
[----:B------:R-:W-:Y:S01]  /*3e00*/  @!PT LDS RZ, [RZ] ;  /* 0x00000000fffff984 */ /* 0x000fe20000000800 */
[----:B------:R-:W-:Y:S01]  /*3e10*/  @!PT LDS RZ, [RZ] ;  /* 0x00000000fffff984 */ /* 0x000fe20000000800 */
[----:B------:R-:W-:Y:S01]  /*3e20*/  @!PT LDS RZ, [RZ] ;  /* 0x00000000fffff984 */ /* 0x000fe20000000800 */
[----:B------:R1:W-:Y:S06]  /*3e30*/  MEMBAR.ALL.CTA ;  /* 0x0000000000007992 */ /* 0x0003ec0000008000 */
[----:B-1----:R-:W1:Y:S01]  /*3e40*/  FENCE.VIEW.ASYNC.S ;  /* 0x00000000000073c6 */ /* 0x002e620000000000 */
[----:B----4-:R-:W-:Y:S11]  /*3e50*/  LOP3.LUT P0, RZ, R6, 0x1, RZ, 0xc0, !PT ;  /* 0x0000000106ff7812 */ /* 0x010ff6000780c0ff */
[----:B------:R-:W-:Y:S02]  /*3e60*/  @!UPT UIADD3 URZ, UPT, UPT, URZ, URZ, URZ ;  /* 0x000000fffffff290 */ /* 0x000fe4000fffe0ff */
[----:B-1----:R-:W-:Y:S01]  /*3e70*/  VOTEU.ANY UP3, P0 ;  /* 0x0000000000ff7886 */ /* 0x002fe20000060100 */
[----:B------:R-:W-:Y:S11]  /*3e80*/  PLOP3.LUT P0, PT, PT, PT, UP3, 0x80, 0x8 ;  /* 0x000000000008781c */ /* 0x000ff60003f0f038 */
[----:B------:R-:W-:Y:S02]  /*3e90*/  @!UPT UIADD3 URZ, UPT, UPT, URZ, URZ, URZ ;  /* 0x000000fffffff290 */ /* 0x000fe4000fffe0ff */
[----:B--2---:R-:W-:Y:S02]  /*3ea0*/  @P0 SHF.R.U32.HI R0, RZ, 0x10, R5 ;  /* 0x00000010ff000819 */ /* 0x004fe40000011605 */
[----:B------:R-:W-:Y:S02]  /*3eb0*/  @P0 MOV R3, R4 ;  /* 0x0000000400030202 */ /* 0x000fe40000000f00 */
[----:B------:R-:W-:Y:S01]  /*3ec0*/  @P0 R2UR UR4, R0 ;  /* 0x00000000000402ca */ /* 0x000fe200000e0000 */
[----:B------:R-:W-:Y:S01]  /*3ed0*/  VIADD R0, R2, 0x80 ;  /* 0x0000008002007836 */ /* 0x000fe20000000000 */
[----:B------:R-:W-:Y:S02]  /*3ee0*/  @P0 LOP3.LUT R4, R5, 0xffff, RZ, 0xc0, !PT ;  /* 0x0000ffff05040812 */ /* 0x000fe400078ec0ff */
[----:B------:R-:W-:Y:S02]  /*3ef0*/  @P0 R2UR UR8, R3 ;  /* 0x00000000030802ca */ /* 0x000fe400000e0000 */
[----:B------:R-:W-:Y:S02]  /*3f00*/  PRMT R0, RZ, 0x654, R0 ;  /* 0x00000654ff007816 */ /* 0x000fe40000000000 */
[----:B------:R-:W-:Y:S02]  /*3f10*/  @P0 R2UR UR5, R4 ;  /* 0x00000000040502ca */ /* 0x000fe400000e0000 */
[----:B------:R1:W-:Y:S03]  /*3f20*/  SYNCS.ARRIVE.TRANS64.RED.A1T0 RZ, [R0+URZ], RZ ;  /* 0x000000ff00ff79a7 */ /* 0x0003e600081004ff */
[----:B------:R-:W-:Y:S04]  /*3f30*/  @UP3 UMOV UR47, UR4 ;  /* 0x00000004002f3c82 */ /* 0x000fe80008000000 */
[----:B------:R-:W-:Y:S04]  /*3f40*/  @UP3 UMOV UR23, UR8 ;  /* 0x0000000800173c82 */ /* 0x000fe80008000000 */
[----:B------:R-:W-:Y:S01]  /*3f50*/  @UP3 UMOV UR22, UR5 ;  /* 0x0000000500163c82 */ /* 0x000fe20008000000 */
[----:B------:R-:W-:Y:S05]  /*3f60*/  BRA.U !UP0, `(.L_x_69) ;  /* 0x0000000108c07547 */ /* 0x000fea000b800000 */
[----:B------:R-:W-:Y:S02]  /*3f70*/  UP2UR UR10, UPR, URZ, 0x4 ;  /* 0x00000004ff0a7883 */ /* 0x000fe40008000000 */
[----:B------:R-:W-:Y:S02]  /*3f80*/  UISETP.NE.AND UP2, UPT, UR42, 0x1, UPT ;  /* 0x000000012a00788c */ /* 0x000fe4000bf45270 */
[----:B------:R-:W-:Y:S02]  /*3f90*/  UISETP.NE.AND UP0, UPT, UR21, 0x1, UPT ;  /* 0x000000011500788c */ /* 0x000fe4000bf05270 */
[----:B------:R-:W-:Y:S02]  /*3fa0*/  USEL UR4, UR39, UR45, !UP2 ;  /* 0x0000002d27047287 */ /* 0x000fe4000d000000 */
[----:B------:R-:W-:Y:S02]  /*3fb0*/  UP2UR UR18, UPR, URZ, 0x2 ;  /* 0x00000002ff127883 */ /* 0x000fe40008000000 */
[----:B------:R-:W-:Y:S02]  /*3fc0*/  UISETP.NE.AND UP1, UPT, UR13, 0x1, UPT ;  /* 0x000000010d00788c */ /* 0x000fe4000bf25270 */
[----:B------:R-:W-:Y:S02]  /*3fd0*/  UIMAD.WIDE.U32 UR32, UR22, UR43, URZ ;  /* 0x0000002b162072a5 */ /* 0x000fe4000f8e00ff */
[----:B------:R-:W-:Y:S02]  /*3fe0*/  USEL UR9, UR44, UR46, !UP0 ;  /* 0x0000002e2c097287 */ /* 0x000fe4000c000000 */
[----:B---3--:R-:W-:Y:S02]  /*3ff0*/  UIMAD.WIDE.U32 UR24, UR4, UR14, URZ ;  /* 0x0000000e041872a5 */ /* 0x008fe4000f8e00ff */
[----:B------:R-:W-:Y:S02]  /*4000*/  UIMAD.WIDE.U32 UR26, UR23, UR40, URZ ;  /* 0x00000028171a72a5 */ /* 0x000fe4000f8e00ff */
[----:B------:R-:W-:Y:S01]  /*4010*/  UIMAD.WIDE.U32 UR16, UR9, UR14, URZ ;  /* 0x0000000e091072a5 */ /* 0x000fe2000f8e00ff */
[----:B------:R-:W-:Y:S02]  /*4020*/  UMOV UR11, UR33 ;  /* 0x00000021000b7c82 */ /* 0x000fe40008000000 */
[----:B------:R-:W-:Y:S01]  /*4030*/  UMOV UR8, UR25 ;  /* 0x0000001900087c82 */ /* 0x000fe20008000000 */
[----:B------:R-:W-:Y:S02]  /*4040*/  USHF.R.U32.HI UR11, URZ, UR38, UR11 ;  /* 0x00000026ff0b7299 */ /* 0x000fe4000801160b */
[----:B------:R-:W-:Y:S02]  /*4050*/  @UP1 USHF.R.U32.HI UR4, URZ, UR15, UR8 ;  /* 0x0000000fff041299 */ /* 0x000fe40008011608 */
[----:B------:R-:W-:Y:S02]  /*4060*/  USEL UR8, UR22, UR11, !UP2 ;  /* 0x0000000b16087287 */ /* 0x000fe4000d000000 */
[----:B------:R-:W-:Y:S02]  /*4070*/  UIMAD UR4, UR13, UR4, URZ ;  /* 0x000000040d0472a4 */ /* 0x000fe4000f8e02ff */
[----:B------:R-:W-:Y:S01]  /*4080*/  UISETP.NE.AND UP2, UPT, UR10, URZ, UPT ;  /* 0x000000ff0a00728c */ /* 0x000fe2000bf45270 */
[----:B------:R-:W-:Y:S01]  /*4090*/  UMOV UR5, UR27 ;  /* 0x0000001b00057c82 */ /* 0x000fe20008000000 */
[----:B------:R-:W-:Y:S01]  /*40a0*/  UMOV UR16, UR17 ;  /* 0x0000001100107c82 */ /* 0x000fe20008000000 */
[----:B------:R-:W-:Y:S02]  /*40b0*/  USHF.R.U32.HI UR5, URZ, UR41, UR5 ;  /* 0x00000029ff057299 */ /* 0x000fe40008011605 */
[----:B------:R-:W-:Y:S02]  /*40c0*/  @UP1 USHF.R.U32.HI UR9, URZ, UR15, UR16 ;  /* 0x0000000fff091299 */ /* 0x000fe40008011610 */
[----:B------:R-:W-:Y:S02]  /*40d0*/  USEL UR5, UR23, UR5, !UP0 ;  /* 0x0000000517057287 */ /* 0x000fe4000c000000 */
[----:B------:R-:W-:Y:S02]  /*40e0*/  UIMAD.WIDE.U32 UR16, UR8, UR14, URZ ;  /* 0x0000000e081072a5 */ /* 0x000fe4000f8e00ff */
[----:B------:R-:W-:Y:S02]  /*40f0*/  UIMAD UR10, UR13, UR9, URZ ;  /* 0x000000090d0a72a4 */ /* 0x000fe4000f8e02ff */
[----:B------:R-:W-:Y:S03]  /*4100*/  UISETP.GE.AND UP0, UPT, UR8, UR4, UPT ;  /* 0x000000040800728c */ /* 0x000fe6000bf06270 */
[----:B------:R-:W-:Y:S01]  /*4110*/  UMOV UR4, UR17 ;  /* 0x0000001100047c82 */ /* 0x000fe20008000000 */
[----:B------:R-:W-:Y:S02]  /*4120*/  UISETP.GE.OR UP0, UPT, UR5, UR10, UP0 ;  /* 0x0000000a0500728c */ /* 0x000fe40008706670 */
[----:B------:R-:W-:Y:S02]  /*4130*/  USHF.R.U32.HI UR4, URZ, UR15, UR4 ;  /* 0x0000000fff047299 */ /* 0x000fe40008011604 */
[----:B------:R-:W-:Y:S02]  /*4140*/  UIMAD.WIDE.U32 UR10, UR5, UR14, URZ ;  /* 0x0000000e050a72a5 */ /* 0x000fe4000f8e00ff */
[----:B------:R-:W-:Y:S04]  /*4150*/  USEL UR12, UR8, UR4, !UP1 ;  /* 0x00000004080c7287 */ /* 0x000fe8000c800000 */
[----:B------:R-:W-:Y:S01]  /*4160*/  UIADD3 UR16, UPT, UPT, -UR12, URZ, URZ ;  /* 0x000000ff0c107290 */ /* 0x000fe2000fffe1ff */
[----:B------:R-:W-:Y:S02]  /*4170*/  @!UP0 UMOV UR4, UR11 ;  /* 0x0000000b00048c82 */ /* 0x000fe40008000000 */
[----:B------:R-:W-:Y:S02]  /*4180*/  @!UP0 USHF.R.U32.HI UR4, URZ, UR15, UR4 ;  /* 0x0000000fff048299 */ /* 0x000fe40008011604 */
[----:B------:R-:W-:Y:S02]  /*4190*/  UIMAD UR10, UR13, UR16, UR8 ;  /* 0x000000100d0a72a4 */ /* 0x000fe4000f8e0208 */
[----:B------:R-:W-:Y:S02]  /*41a0*/  @!UP0 USEL UR4, UR5, UR4, !UP1 ;  /* 0x0000000405048287 */ /* 0x000fe4000c800000 */
[----:B------:R-:W-:Y:S02]  /*41b0*/  UISETP.NE.AND UP1, UPT, UR18, URZ, UPT ;  /* 0x000000ff1200728c */ /* 0x000fe4000bf25270 */
[----:B------:R-:W-:Y:S02]  /*41c0*/  @!UP0 UIMAD UR10, UR9, UR10, UR4 ;  /* 0x0000000a090a82a4 */ /* 0x000fe4000f8e0204 */
[----:B------:R-:W-:Y:S02]  /*41d0*/  @!UP0 UIADD3 UR11, UPT, UPT, UR12, -UR4, URZ ;  /* 0x800000040c0b8290 */ /* 0x000fe4000fffe0ff */
[----:B------:R-:W-:Y:S02]  /*41e0*/  UIADD3 UR9, UPT, UPT, -UR5, URZ, URZ ;  /* 0x000000ff05097290 */ /* 0x000fe4000fffe1ff */
[----:B------:R-:W-:Y:S02]  /*41f0*/  UIADD3 UR4, UPT, UPT, -UR8, URZ, URZ ;  /* 0x000000ff08047290 */ /* 0x000fe4000fffe1ff */
[----:B------:R-:W-:Y:S02]  /*4200*/  @!UP0 UIMAD UR8, UR11, UR13, UR5 ;  /* 0x0000000d0b0882a4 */ /* 0x000fe4000f8e0205 */
[----:B------:R-:W-:Y:S02]  /*4210*/  UIMAD UR23, UR21, UR9, UR23 ;  /* 0x00000009151772a4 */ /* 0x000fe4000f8e0217 */
[----:B------:R-:W-:Y:S01]  /*4220*/  UIMAD UR22, UR42, UR4, UR22 ;  /* 0x000000042a1672a4 */ /* 0x000fe2000f8e0216 */
[----:B------:R-:W-:Y:S02]  /*4230*/  @!UP0 UMOV UR5, UR10 ;  /* 0x0000000a00058c82 */ /* 0x000fe40008000000 */
[----:B------:R-:W-:Y:S02]  /*4240*/  UIMAD UR23, UR5, UR21, UR23 ;  /* 0x00000015051772a4 */ /* 0x000fe4000f8e0217 */
[----:B------:R-:W-:Y:S11]  /*4250*/  UIMAD UR22, UR8, UR42, UR22 ;  /* 0x0000002a081672a4 */ /* 0x000ff6000f8e0216 */
[----:B------:R-:W-:Y:S01]  /*4260*/  @!UPT UIADD3 URZ, UPT, UPT, URZ, URZ, URZ ;  /* 0x000000fffffff290 */ /* 0x000fe2000fffe0ff */
.L_x_69:
[----:B------:R-:W2:Y:S01]  /*4270*/  @!UP4 LDCU.128 UR8, c[0x0][0xb10] ;  /* 0x00016200ff08c7ac */ /* 0x000ea20008000c00 */
[----:B------:R-:W-:Y:S04]  /*4280*/  ISETP.NE.U32.AND P0, PT, RZ, UR30, PT ;  /* 0x0000001eff007c0c */ /* 0x000fe8000bf05070 */
[----:B------:R-:W-:Y:S01]  /*4290*/  ISETP.NE.AND.EX P0, PT, RZ, UR31, PT, P0 ;  /* 0x0000001fff007c0c */ /* 0x000fe2000bf05300 */
[----:B------:R-:W4:Y:S01]  /*42a0*/  @!UP4 LDCU UR5, c[0x0][0xb0c] ;  /* 0x00016180ff05c7ac */ /* 0x000f220008000800 */
[----:B--2---:R-:W-:Y:S07]  /*42b0*/  UIMAD.WIDE.U32 UR16, UR23, UR8, URZ ;  /* 0x00000008171072a5 */ /* 0x004fee000f8e00ff */
[----:B------:R-:W-:Y:S01]  /*42c0*/  @!UP4 UMOV UR4, UR17 ;  /* 0x000000110004cc82 */ /* 0x000fe20008000000 */
[----:B----4-:R-:W-:Y:S02]  /*42d0*/  @!UP4 UISETP.NE.AND UP0, UPT, UR5, 0x1, UPT ;  /* 0x000000010500c88c */ /* 0x010fe4000bf05270 */
[----:B------:R-:W-:Y:S02]  /*42e0*/  @!UP4 USHF.R.U32.HI UR4, URZ, UR9, UR4 ;  /* 0x00000009ff04c299 */ /* 0x000fe40008011604 */
[----:B------:R-:W-:Y:S02]  /*42f0*/  UIMAD.WIDE.U32 UR16, UR22, UR11, URZ ;  /* 0x0000000b161072a5 */ /* 0x000fe4000f8e00ff */
[----:B------:R-:W-:Y:S02]  /*4300*/  @!UP4 USEL UR8, UR23, UR4, !UP0 ;  /* 0x000000041708c287 */ /* 0x000fe4000c000000 */
[----:B------:R-:W-:Y:S03]  /*4310*/  @!UP4 UISETP.NE.AND UP0, UPT, UR10, 0x1, UPT ;  /* 0x000000010a00c88c */ /* 0x000fe6000bf05270 */
[----:B------:R-:W-:Y:S02]  /*4320*/  @!UP4 UMOV UR9, UR17 ;  /* 0x000000110009cc82 */ /* 0x000fe40008000000 */
[----:B------:R-:W2:Y:S02]  /*4330*/  @!UP4 LDCU UR4, c[0x0][0xb20] ;  /* 0x00016400ff04c7ac */ /* 0x000ea40008000800 */
[----:B--2---:R-:W-:Y:S04]  /*4340*/  @!UP4 USHF.R.U32.HI UR4, URZ, UR4, UR9 ;  /* 0x00000004ff04c299 */ /* 0x004fe80008011609 */
[----:B------:R-:W-:Y:S04]  /*4350*/  @!UP4 USEL UR9, UR22, UR4, !UP0 ;  /* 0x000000041609c287 */ /* 0x000fe8000c000000 */
[----:B------:R-:W-:Y:S02]  /*4360*/  @!UP4 UIADD3 UR4, UPT, UPT, -UR8, UR9, URZ ;  /* 0x000000090804c290 */ /* 0x000fe4000fffe1ff */
[----:B------:R-:W-:Y:S02]  /*4370*/  @!UP4 UIADD3 UR8, UPT, UPT, UR8, -UR9, URZ ;  /* 0x800000090808c290 */ /* 0x000fe4000fffe0ff */
[----:B------:R-:W-:Y:S02]  /*4380*/  @!UP4 UIMAD UR23, UR4, UR5, UR23 ;  /* 0x000000050417c2a4 */ /* 0x000fe4000f8e0217 */
[----:B------:R-:W-:Y:S01]  /*4390*/  @!UP4 UIMAD UR22, UR8, UR10, UR22 ;  /* 0x0000000a0816c2a4 */ /* 0x000fe2000f8e0216 */
[----:B------:R-:W-:Y:S11]  /*43a0*/  BRA.U UP1, `(.L_x_70) ;  /* 0x0000000101107547 */ /* 0x000ff6000b800000 */
[----:B-1----:R-:W-:Y:S04]  /*43b0*/  MOV R0, UR37 ;  /* 0x0000002500007c02 */ /* 0x002fe80008000f00 */
[----:B------:R-:W-:Y:S04]  /*43c0*/  SHF.L.U32 R0, R0, 0x1f, RZ ;  /* 0x0000001f00007819 */ /* 0x000fe800000006ff */
[----:B------:R-:W1:Y:S02]  /*43d0*/  SYNCS.PHASECHK.TRANS64.TRYWAIT P1, [UR6+0x68], R0 ;  /* 0x00006800ff0075a7 */ /* 0x000e640008021106 */
[----:B-1----:R-:W-:Y:S05]  /*43e0*/  @!P1 BRA `(.L_x_71) ;  /* 0x0000006400189947 */ /* 0x002fea0003800000 */
.L_x_70:
[----:B------:R-:W-:Y:S05]  /*43f0*/  BRA.U !UP5, `(.L_x_72) ;  /* 0x000000010d347547 */ /* 0x000fea000b800000 */
[----:B------:R-:W-:Y:S01]  /*4400*/  UPLOP3.LUT UP2, UPT, UPT, UPT, UP6, 0x80, 0x8 ;  /* 0x000000000008789c */ /* 0x000fe20003f4f060 */
[----:B-1----:R-:W-:Y:S02]  /*4410*/  HFMA2 R0, -RZ, RZ, 0, 5.9604644775390625e-08 ;  /* 0x00000001ff007431 */ /* 0x002fe400000001ff */
[----:B------:R-:W-:Y:S03]  /*4420*/  IMAD.MOV.U32 R244, RZ, RZ, 0x1 ;  /* 0x00000001fff47424 */ /* 0x000fe600078e00ff */
[----:B------:R-:W-:Y:S05]  /*4430*/  PLOP3.LUT P1, PT, PT, PT, UP2, 0x80, 0x8 ;  /* 0x000000000008781c */ /* 0x000fea0003f2f028 */
[----:B------:R-:W1:Y:S01]  /*4440*/  @UP2 LDCU.64 UR8, c[0x0][0x888] ;  /* 0x00011100ff0827ac */ /* 0x000e620008000a00 */
[----:B------:R-:W-:Y:S07]  /*4450*/  @UP2 UIMAD UR4, UR36, UR30, URZ ;  /* 0x0000001e240422a4 */ /* 0x000fee000f8e02ff */
[----:B------:R-:W-:Y:S01]  /*4460*/  @!P1 PRMT R244, R0, 0x7610, R244 ;  /* 0x0000761000f49816 */ /* 0x000fe200000000f4 */
[----:B-1----:R-:W-:Y:S03]  /*4470*/  @UP2 UIMAD.WIDE UR8, UR4, 0x4, UR8 ;  /* 0x00000004040828a5 */ /* 0x002fe6000f8e0208 */
[----:B------:R-:W1:Y:S03]  /*4480*/  @!UP2 LDCU UR4, c[0x0][0x880] ;  /* 0x00011000ff04a7ac */ /* 0x000e660008000800 */
[----:B------:R-:W-:Y:S01]  /*4490*/  IMAD.U32 R2, RZ, RZ, UR8 ;  /* 0x00000008ff027e24 */ /* 0x000fe2000f8e00ff */
[----:B------:R-:W-:Y:S05]  /*44a0*/  MOV R3, UR9 ;  /* 0x0000000900037c02 */ /* 0x000fea0008000f00 */
[----:B-----5:R2:W5:Y:S02]  /*44b0*/  @P1 LDG.E R137, desc[UR52][R2.64] ;  /* 0x0000003402891981 */ /* 0x020564000c1e1900 */
[----:B-12---:R-:W-:Y:S07]  /*44c0*/  @!P1 IMAD.U32 R137, RZ, RZ, UR4 ;  /* 0x00000004ff899e24 */ /* 0x006fee000f8e00ff */
.L_x_72:
[----:B-----5:R-:W-:Y:S01]  /*44d0*/  @!P0 FSETP.EQ.AND P1, PT, R137, RZ, PT ;  /* 0x000000ff8900820b */ /* 0x020fe20003f22000 */
[----:B------:R-:W-:Y:S01]  /*44e0*/  @!UPT UIADD3 URZ, UPT, UPT, URZ, URZ, URZ ;  /* 0x000000fffffff290 */ /* 0x000fe2000fffe0ff */
[----:B------:R-:W-:Y:S11]  /*44f0*/  @!P0 BRA `(.L_x_73) ;  /* 0x0000000000148947 */ /* 0x000ff60003800000 */
[----:B------:R-:W-:Y:S02]  /*4500*/  LOP3.LUT P0, RZ, R244, 0xff, RZ, 0xc0, !PT ;  /* 0x000000fff4ff7812 */ /* 0x000fe4000780c0ff */
[----:B------:R-:W-:Y:S04]  /*4510*/  PLOP3.LUT P1, PT, PT, PT, UP2, 0x80, 0x8 ;  /* 0x000000000008781c */ /* 0x000fe80003f2f028 */
[----:B------:R-:W-:Y:S07]  /*4520*/  PLOP3.LUT P1, PT, P1, PT, PT, 0x8, 0x80 ;  /* 0x000000000080781c */ /* 0x000fee0000f2e170 */
[----:B------:R-:W-:Y:S11]  /*4530*/  @P0 FSETP.EQ.AND P1, PT, R137, RZ, PT ;  /* 0x000000ff8900020b */ /* 0x000ff60003f22000 */
[----:B------:R-:W-:Y:S02]  /*4540*/  @!UPT UIADD3 URZ, UPT, UPT, URZ, URZ, URZ ;  /* 0x000000fffffff290 */ /* 0x000fe4000fffe0ff */
.L_x_73:
[----:B------:R-:W-:Y:S01]  /*4550*/  ULEA UR5, UR29, UR6, 0x3 ;  /* 0x000000061d057291 */ /* 0x000fe2000f8e18ff */
[----:B-1----:R-:W-:Y:S02]  /*4560*/  SHF.L.U32 R2, R9, 0x1f, RZ ;  /* 0x0000001f09027819 */ /* 0x002fe400000006ff */
[----:B------:R-:W-:Y:S01]  /*4570*/  ELECT P0, URZ, PT ;  /* 0x0000000000ff782f */ /* 0x000fe20003800000 */
[----:B------:R-:W-:Y:S05]  /*4580*/  VIADD R0, R8, 0x1 ;  /* 0x0000000108007836 */ /* 0x000fea0000000000 */
[----:B------:R-:W1:Y:S02]  /*4590*/  SYNCS.PHASECHK.TRANS64.TRYWAIT P2, [UR5+0x50], R2 ;  /* 0x00005002ff0075a7 */ /* 0x000e640008041105 */
[----:B-1----:R-:W-:Y:S05]  /*45a0*/  @!P2 BRA `(.L_x_74) ;  /* 0x0000006000c0a947 */ /* 0x002fea0003800000 */
.L_x_146:
[----:B------:R-:W-:Y:S01]  /*45b0*/  PLOP3.LUT P0, PT, P1, P0, PT, 0xf2, 0x2f ;  /* 0x00000000002f781c */ /* 0x000fe20000f01e72 */
[----:B------:R-:W-:Y:S01]  /*45c0*/  UIADD3 UR33, UPT, UPT, UR5, 0x40, URZ ;  /* 0x0000004005217890 */ /* 0x000fe2000fffe0ff */
[----:B------:R-:W-:Y:S01]  /*45d0*/  ISETP.NE.AND P1, PT, R0, 0x2, PT ;  /* 0x000000020000780c */ /* 0x000fe20003f25270 */
[----:B------:R-:W-:Y:S01]  /*45e0*/  UMOV UR20, UR36 ;  /* 0x0000002400147c82 */ /* 0x000fe20008000000 */
[----:B------:R-:W-:Y:S01]  /*45f0*/  UMOV UR28, UR36 ;  /* 0x00000024001c7c82 */ /* 0x000fe20008000000 */
[----:B------:R-:W-:Y:S01]  /*4600*/  UMOV UR12, UR36 ;  /* 0x00000024000c7c82 */ /* 0x000fe20008000000 */
[----:B-1----:R-:W-:Y:S02]  /*4610*/  SEL R2, RZ, 0x1, P1 ;  /* 0x00000001ff027807 */ /* 0x002fe40000800000 */
[----:B------:R-:W-:Y:S01]  /*4620*/  UMOV UR17, UR33 ;  /* 0x0000002100117c82 */ /* 0x000fe20008000000 */
[----:B------:R-:W-:Y:S01]  /*4630*/  UMOV UR25, UR33 ;  /* 0x0000002100197c82 */ /* 0x000fe20008000000 */
[----:B------:R-:W-:Y:S01]  /*4640*/  UMOV UR9, UR33 ;  /* 0x0000002100097c82 */ /* 0x000fe20008000000 */
[----:B------:R-:W-:Y:S02]  /*4650*/  LOP3.LUT R10, R10, R2, RZ, 0x3c, !PT ;  /* 0x000000020a0a7212 */ /* 0x000fe400078e3cff */
[----:B------:R-:W-:Y:S01]  /*4660*/  VOTEU.ALL UP0, P0 ;  /* 0x0000000000ff7886 */ /* 0x000fe20000000000 */
[----:B------:R-:W-:Y:S04]  /*4670*/  SEL R8, R0, RZ, P1 ;  /* 0x000000ff00087207 */ /* 0x000fe80000800000 */
[----:B------:R-:W-:Y:S02]  /*4680*/  @!UP0 UIADD3 UR56, UP1, UPT, UR50, 0x580, URZ ;  /* 0x0000058032388890 */ /* 0x000fe4000ff3e0ff */
[----:B------:R-:W-:Y:S02]  /*4690*/  @!UP0 UIMAD UR4, UR29, 0x7800, UR6 ;  /* 0x000078001d0488a4 */ /* 0x000fe4000f8e0206 */
[----:B------:R-:W-:Y:S02]  /*46a0*/  @!UP0 UIADD3.X UR57, UPT, UPT, URZ, UR51, URZ, UP1, !UPT ;  /* 0x00000033ff398290 */ /* 0x000fe40008ffe4ff */
[----:B------:R-:W-:Y:S02]  /*46b0*/  @!UP0 USHF.L.U32 UR35, UR55, 0x6, URZ ;  /* 0x0000000637238899 */ /* 0x000fe400080006ff */
[----:B------:R-:W-:Y:S02]  /*46c0*/  @!UP0 UIMAD UR34, UR54, 0xf0, URZ ;  /* 0x000000f0362288a4 */ /* 0x000fe4000f8e02ff */
[----:B------:R-:W-:Y:S01]  /*46d0*/  @!UP0 UIADD3 UR32, UPT, UPT, UR4, 0x200, URZ ;  /* 0x0000020004208890 */ /* 0x000fe2000fffe0ff */
[----:B------:R-:W-:Y:S01]  /*46e0*/  VOTEU.ALL UP1, P0 ;  /* 0x0000000000ff7886 */ /* 0x000fe20000020000 */
[----:B------:R-:W-:Y:S01]  /*46f0*/  UMOV UR54, 0x0 ;  /* 0x0000000000367882 */ /* 0x000fe20000000000 */
[----:B------:R-:W-:Y:S01]  /*4700*/  UMOV UR55, 0x10000000 ;  /* 0x1000000000377882 */ /* 0x000fe20000000000 */
[----:B------:R-:W-:Y:S02]  /*4710*/  @!UP0 UIADD3 UR18, UPT, UPT, UR34, 0x10, URZ ;  /* 0x0000001022128890 */ /* 0x000fe4000fffe0ff */
[----:B------:R-:W-:Y:S03]  /*4720*/  @!UP0 UIADD3 UR16, UPT, UPT, UR4, 0xa00, URZ ;  /* 0x00000a0004108890 */ /* 0x000fe6000fffe0ff */
[----:B------:R1:W-:Y:S01]  /*4730*/  @!UP1 UTMALDG.3D [UR32], [UR56], desc[UR54] ;  /* 0x00003620380095b4 */ /* 0x0003e20008011000 */
[----:B------:R-:W-:Y:S01]  /*4740*/  VOTEU.ALL UP1, P0 ;  /* 0x0000000000ff7886 */ /* 0x000fe20000020000 */
[----:B------:R-:W-:Y:S01]  /*4750*/  UMOV UR19, UR35 ;  /* 0x0000002300137c82 */ /* 0x000fe20008000000 */
[----:B------:R-:W-:Y:S02]  /*4760*/  @!UP0 UIADD3 UR26, UPT, UPT, UR34, 0x20, URZ ;  /* 0x00000020221a8890 */ /* 0x000fe4000fffe0ff */
[----:B------:R-:W-:Y:S01]  /*4770*/  @!UP0 UIADD3 UR24, UPT, UPT, UR4, 0x1200, URZ ;  /* 0x0000120004188890 */ /* 0x000fe2000fffe0ff */
[----:B------:R-:W-:Y:S01]  /*4780*/  UMOV UR27, UR35 ;  /* 0x00000023001b7c82 */ /* 0x000fe20008000000 */
[----:B------:R2:W-:Y:S01]  /*4790*/  @!UP1 UTMALDG.3D [UR16], [UR56], desc[UR54] ;  /* 0x00003610380095b4 */ /* 0x0005e20008011000 */
[----:B------:R-:W-:Y:S01]  /*47a0*/  VOTEU.ALL UP1, P0 ;  /* 0x0000000000ff7886 */ /* 0x000fe20000020000 */
[----:B------:R-:W-:Y:S02]  /*47b0*/  @!UP0 UIADD3 UR10, UPT, UPT, UR34, 0x30, URZ ;  /* 0x00000030220a8890 */ /* 0x000fe4000fffe0ff */
[----:B------:R-:W-:Y:S01]  /*47c0*/  @!UP0 UIADD3 UR8, UPT, UPT, UR4, 0x1a00, URZ ;  /* 0x00001a0004088890 */ /* 0x000fe2000fffe0ff */
[----:B------:R-:W-:Y:S01]  /*47d0*/  UMOV UR11, UR35 ;  /* 0x00000023000b7c82 */ /* 0x000fe20008000000 */
[----:B------:R-:W-:Y:S01]  /*47e0*/  UIADD3 UR29, UPT, UPT, UR29, 0x1, URZ ;  /* 0x000000011d1d7890 */ /* 0x000fe2000fffe0ff */
[----:B------:R4:W-:Y:S01]  /*47f0*/  @!UP1 UTMALDG.3D [UR24], [UR56], desc[UR54] ;  /* 0x00003618380095b4 */ /* 0x0009e20008011000 */
[----:B------:R-:W-:Y:S05]  /*4800*/  VOTEU.ALL UP1, P0 ;  /* 0x0000000000ff7886 */ /* 0x000fea0000020000 */
[----:B------:R5:W-:Y:S01]  /*4810*/  @!UP1 UTMALDG.3D [UR8], [UR56], desc[UR54] ;  /* 0x00003608380095b4 */ /* 0x000be20008011000 */
[----:B------:R-:W-:Y:S01]  /*4820*/  VOTEU.ALL UP1, P0 ;  /* 0x0000000000ff7886 */ /* 0x000fe20000020000 */
[----:B-1----:R-:W-:Y:S01]  /*4830*/  UPRMT UR33, UR7, 0x654, UR33 ;  /* 0x0000065407217896 */ /* 0x002fe20008000021 */
[----:B------:R-:W-:Y:S01]  /*4840*/  UMOV UR36, UR47 ;  /* 0x0000002f00247c82 */ /* 0x000fe20008000000 */
[----:B--2---:R-:W-:Y:S02]  /*4850*/  @!UP0 UIADD3 UR18, UPT, UPT, UR34, 0x40, URZ ;  /* 0x0000004022128890 */ /* 0x004fe4000fffe0ff */
[----:B------:R-:W-:Y:S02]  /*4860*/  @!UP0 UIADD3 UR16, UPT, UPT, UR4, 0x2200, URZ ;  /* 0x0000220004108890 */ /* 0x000fe4000fffe0ff */
[----:B----4-:R-:W-:Y:S02]  /*4870*/  @!UP0 UIADD3 UR26, UPT, UPT, UR34, 0x50, URZ ;  /* 0x00000050221a8890 */ /* 0x010fe4000fffe0ff */
[----:B------:R-:W-:Y:S05]  /*4880*/  @!UP0 UIADD3 UR24, UPT, UPT, UR4, 0x2a00, URZ ;  /* 0x00002a0004188890 */ /* 0x000fea000fffe0ff */
[----:B------:R1:W-:Y:S01]  /*4890*/  @!UP1 UTMALDG.3D [UR16], [UR56], desc[UR54] ;  /* 0x00003610380095b4 */ /* 0x0003e20008011000 */
[----:B------:R-:W-:Y:S01]  /*48a0*/  VOTEU.ALL UP1, P0 ;  /* 0x0000000000ff7886 */ /* 0x000fe20000020000 */
[----:B-----5:R-:W-:Y:S02]  /*48b0*/  @!UP0 UIADD3 UR10, UPT, UPT, UR34, 0x60, URZ ;  /* 0x00000060220a8890 */ /* 0x020fe4000fffe0ff */
[----:B------:R-:W-:Y:S02]  /*48c0*/  @!UP0 UIADD3 UR8, UPT, UPT, UR4, 0x3200, URZ ;  /* 0x0000320004088890 */ /* 0x000fe4000fffe0ff */
[----:B------:R2:W-:Y:S01]  /*48d0*/  @!UP1 UTMALDG.3D [UR24], [UR56], desc[UR54] ;  /* 0x00003618380095b4 */ /* 0x0005e20008011000 */
[----:B------:R-:W-:Y:S06]  /*48e0*/  VOTEU.ALL UP1, P0 ;  /* 0x0000000000ff7886 */ /* 0x000fec0000020000 */
[----:B------:R4:W-:Y:S01]  /*48f0*/  @!UP1 UTMALDG.3D [UR8], [UR56], desc[UR54] ;  /* 0x00003608380095b4 */ /* 0x0009e20008011000 */
[----:B------:R-:W-:Y:S01]  /*4900*/  VOTEU.ALL UP1, P0 ;  /* 0x0000000000ff7886 */ /* 0x000fe20000020000 */
[----:B-1----:R-:W-:Y:S02]  /*4910*/  @!UP0 UIADD3 UR18, UPT, UPT, UR34, 0x70, URZ ;  /* 0x0000007022128890 */ /* 0x002fe4000fffe0ff */
[----:B------:R-:W-:Y:S02]  /*4920*/  @!UP0 UIADD3 UR16, UPT, UPT, UR4, 0x3a00, URZ ;  /* 0x00003a0004108890 */ /* 0x000fe4000fffe0ff */
[----:B--2---:R-:W-:Y:S02]  /*4930*/  @!UP0 UIADD3 UR26, UPT, UPT, UR34, 0x80, URZ ;  /* 0x00000080221a8890 */ /* 0x004fe4000fffe0ff */
[----:B------:R-:W-:Y:S05]  /*4940*/  @!UP0 UIADD3 UR24, UPT, UPT, UR4, 0x4200, URZ ;  /* 0x0000420004188890 */ /* 0x000fea000fffe0ff */
[----:B------:R1:W-:Y:S01]  /*4950*/  @!UP1 UTMALDG.3D [UR16], [UR56], desc[UR54] ;  /* 0x00003610380095b4 */ /* 0x0003e20008011000 */
[----:B------:R-:W-:Y:S01]  /*4960*/  VOTEU.ALL UP1, P0 ;  /* 0x0000000000ff7886 */ /* 0x000fe20000020000 */
[----:B----4-:R-:W-:Y:S02]  /*4970*/  @!UP0 UIADD3 UR10, UPT, UPT, UR34, 0x90, URZ ;  /* 0x00000090220a8890 */ /* 0x010fe4000fffe0ff */
        /* <DEDUP_REMOVED lines=13> */
[----:B------:R-:W-:Y:S01]  /*4a50*/  @!UP1 UTMALDG.3D [UR24], [UR56], desc[UR54] ;  /* 0x00003618380095b4 */ /* 0x000fe20008011000 */
[----:B------:R-:W-:Y:S06]  /*4a60*/  VOTEU.ALL UP1, P0 ;  /* 0x0000000000ff7886 */ /* 0x000fec0000020000 */
[----:B------:R2:W-:Y:S01]  /*4a70*/  @!UP1 UTMALDG.3D [UR8], [UR56], desc[UR54] ;  /* 0x00003608380095b4 */ /* 0x0005e20008011000 */
[----:B------:R-:W-:Y:S02]  /*4a80*/  UPLOP3.LUT UP1, UPT, UPT, UPT, UPT, 0x80, 0x8 ;  /* 0x000000000008789c */ /* 0x000fe40003f2f070 */
[----:B-1----:R-:W-:Y:S02]  /*4a90*/  @!UP0 UIADD3 UR18, UPT, UPT, UR34, 0xd0, URZ ;  /* 0x000000d022128890 */ /* 0x002fe4000fffe0ff */
[----:B------:R-:W-:Y:S02]  /*4aa0*/  @!UP0 UIADD3 UR16, UPT, UPT, UR4, 0x6a00, URZ ;  /* 0x00006a0004108890 */ /* 0x000fe4000fffe0ff */
[----:B--2---:R-:W-:Y:S02]  /*4ab0*/  @!UP0 UIADD3 UR10, UPT, UPT, UR34, 0xe0, URZ ;  /* 0x000000e0220a8890 */ /* 0x004fe4000fffe0ff */
[----:B------:R-:W-:Y:S01]  /*4ac0*/  @!UP0 UIADD3 UR8, UPT, UPT, UR4, 0x7200, URZ ;  /* 0x0000720004088890 */ /* 0x000fe2000fffe0ff */
[----:B------:R-:W-:Y:S05]  /*4ad0*/  VOTEU.ALL UP0, P0 ;  /* 0x0000000000ff7886 */ /* 0x000fea0000000000 */
[----:B------:R-:W-:Y:S01]  /*4ae0*/  @!UP0 UTMALDG.3D [UR16], [UR56], desc[UR54] ;  /* 0x00003610380085b4 */ /* 0x000fe20008011000 */
[----:B------:R-:W-:Y:S04]  /*4af0*/  UISETP.NE.AND UP0, UPT, UR29, 0x2, UPT ;  /* 0x000000021d00788c */ /* 0x000fe8000bf05270 */
[----:B------:R-:W-:Y:S02]  /*4b00*/  USEL UR4, URZ, 0x1, UP0 ;  /* 0x00000001ff047887 */ /* 0x000fe40008000000 */
[----:B------:R-:W-:Y:S02]  /*4b10*/  USEL UR29, UR29, URZ, UP0 ;  /* 0x000000ff1d1d7287 */ /* 0x000fe40008000000 */
[----:B------:R-:W-:Y:S02]  /*4b20*/  VOTEU.ALL UP0, P0 ;  /* 0x0000000000ff7886 */ /* 0x000fe40000000000 */
[----:B------:R-:W-:Y:S03]  /*4b30*/  LOP3.LUT R9, R9, UR4, RZ, 0x3c, !PT ;  /* 0x0000000409097c12 */ /* 0x000fe6000f8e3cff */
[----:B------:R1:W-:Y:S01]  /*4b40*/  @!UP0 UTMALDG.3D [UR8], [UR56], desc[UR54] ;  /* 0x00003608380085b4 */ /* 0x0003e20008011000 */
[----:B------:R2:W-:Y:S01]  /*4b50*/  @!P0 SYNCS.ARRIVE.TRANS64.RED.A0TR RZ, [UR5+0x40], R11 ;  /* 0x0000400bffff89a7 */ /* 0x0005e20008300405 */
[----:B------:R-:W-:Y:S01]  /*4b60*/  SYNCS.ARRIVE.TRANS64.RED.A1T0 RZ, [UR33], RZ ;  /* 0x000000ffffff79a7 */ /* 0x000fe20008100421 */
[----:B-1----:R-:W-:Y:S02]  /*4b70*/  UIADD3 UR54, UPT, UPT, UR22, UR48, URZ ;  /* 0x0000003016367290 */ /* 0x002fe4000fffe0ff */
[----:B------:R-:W-:Y:S01]  /*4b80*/  UIADD3 UR55, UPT, UPT, UR23, UR49, URZ ;  /* 0x0000003117377290 */ /* 0x000fe2000fffe0ff */
[----:B------:R-:W-:Y:S11]  /*4b90*/  BRA.U UP3, `(.L_x_75) ;  /* 0xfffffff103787547 */ /* 0x000ff6000b83ffff */
[----:B------:R-:W-:Y:S01]  /*4ba0*/  UIADD3 UR6, UPT, UPT, UR6, 0x50, URZ ;  /* 0x0000005006067890 */ /* 0x000fe2000fffe0ff */
[----:B------:R-:W-:-:S03]  /*4bb0*/  SHF.L.U32 R0, R9, 0x1f, RZ ;  /* 0x0000001f09007819 */ /* 0x000fc600000006ff */
[----:B------:R-:W-:-:S09]  /*4bc0*/  ULEA UR4, UR29, UR6, 0x3 ;  /* 0x000000061d047291 */ /* 0x000fd2000f8e18ff */
[----:B------:R-:W1:Y:S02]  /*4bd0*/  SYNCS.PHASECHK.TRANS64.TRYWAIT P0, [UR4], R0 ;  /* 0x00000000ff0075a7 */ /* 0x000e640008001104 */
[----:B-1----:R-:W-:Y:S05]  /*4be0*/  @!P0 BRA `(.L_x_76) ;  /* 0x0000005c00488947 */ /* 0x002fea0003800000 */
.L_x_148:
        /* <DEDUP_REMOVED lines=8> */
.L_x_77:
[----:B-1----:R1:W4:Y:S02]  /*4c70*/  SYNCS.PHASECHK.TRANS64.TRYWAIT P0, [R0+URZ], R2 ;  /* 0x00000002000075a7 */ /* 0x00232400080011ff */
[----:B----4-:R-:W-:Y:S05]  /*4c80*/  @!P0 NANOSLEEP.SYNCS 0x989680 ;  /* 0x009896800000895d */ /* 0x010fea0003900000 */
[----:B------:R-:W4:Y:S02]  /*4c90*/  @!P0 SYNCS.PHASECHK.TRANS64 P0, [R0+URZ], R2 ;  /* 0x00000002000085a7 */ /* 0x000f2400080010ff */
[----:B---34-:R-:W-:Y:S05]  /*4ca0*/  @P0 EXIT ;  /* 0x000000000000094d */ /* 0x018fea0003800000 */
[----:B------:R-:W-:Y:S05]  /*4cb0*/  BRA `(.L_x_77) ;  /* 0xfffffffc00ec7947 */ /* 0x000fea000383ffff */
.L_x_67:
[----:B------:R-:W-:-:S06]  /*4cc0*/  UISETP.GE.AND UP0, UPT, UR12, 0x4, UPT ;  /* 0x000000040c00788c */ /* 0x000fcc000bf06270 */
[----:B------:R-:W-:-:S13]  /*4cd0*/  PLOP3.LUT P0, PT, PT, PT, UP0, 0x80, 0x8 ;  /* 0x000000000008781c */ /* 0x000fda0003f0f008 */
[----:B-1----:R-:W-:Y:S05]  /*4ce0*/  @!P0 EXIT ;  /* 0x000000000000894d */ /* 0x002fea0003800000 */
[----:B------:R-:W-:Y:S01]  /*4cf0*/  BAR.SYNC.DEFER_BLOCKING 0x6, 0xa0 ;  /* 0x0182800000007b1d */ /* 0x000fe20000010000 */
[----:B------:R-:W-:-:S05]  /*4d00*/  IMAD.U32 R0, R6, 0x10000, RZ ;  /* 0x0001000006007824 */ /* 0x000fca00078e00ff */
[----:B------:R-:W-:Y:S01]  /*4d10*/  UMOV UR4, 0x400 ;  /* 0x0000040000047882 */ /* 0x000fe20000000000 */
[----:B------:R-:W-:Y:S01]  /*4d20*/  LOP3.LUT R0, R0, 0x600000, RZ, 0xc0, !PT ;  /* 0x0060000000007812 */ /* 0x000fe200078ec0ff */
[----:B------:R-:W-:Y:S01]  /*4d30*/  ULEA UR4, UR7, UR4, 0x18 ;  /* 0x0000000407047291 */ /* 0x000fe2000f8ec0ff */
[----:B------:R-:W-:Y:S01]  /*4d40*/  UMOV UR5, URZ ;  /* 0x000000ff00057c82 */ /* 0x000fe20008000000 */
[----:B------:R-:W-:Y:S01]  /*4d50*/  UMOV UR6, URZ ;  /* 0x000000ff00067c82 */ /* 0x000fe20008000000 */
[----:B------:R-:W-:Y:S01]  /*4d60*/  MOV R2, UR5 ;  /* 0x0000000500027c02 */ /* 0x000fe20008000f00 */
[----:B------:R-:W-:Y:S01]  /*4d70*/  IMAD.U32 R249, RZ, RZ, UR5 ;  /* 0x00000005fff97e24 */ /* 0x000fe2000f8e00ff */
[----:B------:R-:W1:Y:S01]  /*4d80*/  LDCU UR40, c[0x0][0xb0c] ;  /* 0x00016180ff2877ac */ /* 0x000e620008000800 */
[----:B------:R-:W-:Y:S02]  /*4d90*/  IMAD.U32 R245, RZ, RZ, UR6 ;  /* 0x00000006fff57e24 */ /* 0x000fe4000f8e00ff */
[----:B------:R-:W-:Y:S01]  /*4da0*/  STL [R1+0x8], R2 ;  /* 0x0000080201007387 */ /* 0x000fe20000100800 */
[----:B------:R-:W2:Y:S01]  /*4db0*/  LDCU UR37, c[0x0][0xb30] ;  /* 0x00016600ff2577ac */ /* 0x000ea20008000800 */
[----:B------:R-:W3:Y:S02]  /*4dc0*/  LDCU.64 UR50, c[0x0][0x888] ;  /* 0x00011100ff3277ac */ /* 0x000ee40008000a00 */
[----:B------:R-:W4:Y:S01]  /*4dd0*/  LDS R16, [UR4+0x120] ;  /* 0x00012004ff107984 */ /* 0x000f220008000800 */
[----:B------:R-:W-:Y:S01]  /*4de0*/  UMOV UR4, 0x1 ;  /* 0x0000000100047882 */ /* 0x000fe20000000000 */
[----:B------:R-:W1:Y:S01]  /*4df0*/  LDCU.64 UR38, c[0x0][0xb28] ;  /* 0x00016500ff2677ac */ /* 0x000e620008000a00 */
[----:B------:R-:W-:Y:S01]  /*4e00*/  MOV R250, UR4 ;  /* 0x0000000400fa7c02 */ /* 0x000fe20008000f00 */
[----:B------:R-:W-:Y:S01]  /*4e10*/  UMOV UR4, URZ ;  /* 0x000000ff00047c82 */ /* 0x000fe20008000000 */
[----:B------:R-:W1:Y:S01]  /*4e20*/  LDCU.128 UR44, c[0x0][0xb10] ;  /* 0x00016200ff2c77ac */ /* 0x000e620008000c00 */
[----:B------:R-:W-:Y:S01]  /*4e30*/  MOV R248, UR4 ;  /* 0x0000000400f87c02 */ /* 0x000fe20008000f00 */
[----:B------:R-:W-:Y:S01]  /*4e40*/  UMOV UR43, URZ ;  /* 0x000000ff002b7c82 */ /* 0x000fe20008000000 */
[----:B------:R-:W-:Y:S01]  /*4e50*/  UMOV UR15, URZ ;  /* 0x000000ff000f7c82 */ /* 0x000fe20008000000 */
[----:B----4-:R-:W-:Y:S01]  /*4e60*/  IMAD.IADD R16, R16, 0x1, R0 ;  /* 0x0000000110107824 */ /* 0x010fe200078e0200 */
[----:B------:R-:W-:-:S05]  /*4e70*/  MOV R0, UR4 ;  /* 0x0000000400007c02 */ /* 0x000fca0008000f00 */
[----:B-123--:R4:W-:Y:S02]  /*4e80*/  STL [R1+0x4], R0 ;  /* 0x0000040001007387 */ /* 0x00e9e40000100800 */
.L_x_111:
[----:B------:R-:W1:Y:S01]  /*4e90*/  S2UR UR56, SR_CgaCtaId ;  /* 0x00000000003879c3 */ /* 0x000e620000008800 */
[----:B------:R-:W-:Y:S01]  /*4ea0*/  R2UR UR5, R248 ;  /* 0x00000000f80572ca */ /* 0x000fe200000e0000 */
[----:B------:R-:W-:Y:S11]  /*4eb0*/  UMOV UR4, 0x400 ;  /* 0x0000040000047882 */ /* 0x000ff60000000000 */
[----:B------:R-:W-:Y:S01]  /*4ec0*/  @!UPT UIADD3 URZ, UPT, UPT, URZ, URZ, URZ ;  /* 0x000000fffffff290 */ /* 0x000fe2000fffe0ff */
[----:B----4-:R-:W-:Y:S05]  /*4ed0*/  IMAD.U32 R0, RZ, RZ, UR5 ;  /* 0x00000005ff007e24 */ /* 0x010fea000f8e00ff */
[----:B------:R-:W-:Y:S01]  /*4ee0*/  SHF.L.U32 R0, R0, 0x1f, RZ ;  /* 0x0000001f00007819 */ /* 0x000fe200000006ff */
[----:B-1----:R-:W-:Y:S04]  /*4ef0*/  ULEA UR56, UR56, UR4, 0x18 ;  /* 0x0000000438387291 */ /* 0x002fe8000f8ec0ff */
[----:B------:R-:W-:Y:S09]  /*4f00*/  ULEA UR4, UR15, UR56, 0x3 ;  /* 0x000000380f047291 */ /* 0x000ff2000f8e18ff */
[----:B------:R-:W1:Y:S02]  /*4f10*/  SYNCS.PHASECHK.TRANS64.TRYWAIT P0, [UR4+0x70], R0 ;  /* 0x00007000ff0075a7 */ /* 0x000e640008001104 */
[----:B-1---5:R-:W-:Y:S05]  /*4f20*/  @!P0 BRA `(.L_x_78) ;  /* 0x0000005800908947 */ /* 0x022fea0003800000 */
.L_x_150:
[----:B------:R-:W-:Y:S02]  /*4f30*/  ULEA UR5, UR15, UR56, 0x4 ;  /* 0x000000380f057291 */ /* 0x000fe4000f8e20ff */
[----:B------:R-:W-:Y:S01]  /*4f40*/  UIADD3 UR4, UPT, UPT, UR4, 0x80, URZ ;  /* 0x0000008004047890 */ /* 0x000fe2000fffe0ff */
[----:B------:R-:W2:Y:S03]  /*4f50*/  LDCU UR6, c[0x0][0xb24] ;  /* 0x00016480ff0677ac */ /* 0x000ea60008000800 */
[----:B------:R-:W-:Y:S03]  /*4f60*/  UPRMT UR4, URZ, 0x654, UR4 ;  /* 0x00000654ff047896 */ /* 0x000fe60008000004 */
[----:B------:R-:W3:Y:S01]  /*4f70*/  LDS.128 R4, [UR5+0x100] ;  /* 0x00010005ff047984 */ /* 0x000ee20008000c00 */
[----:B------:R-:W-:Y:S01]  /*4f80*/  @!PT LDS RZ, [RZ] ;  /* 0x00000000fffff984 */ /* 0x000fe20000000800 */
[----:B------:R-:W-:Y:S01]  /*4f90*/  @!PT LDS RZ, [RZ] ;  /* 0x00000000fffff984 */ /* 0x000fe20000000800 */
[----:B------:R-:W-:Y:S01]  /*4fa0*/  @!PT LDS RZ, [RZ] ;  /* 0x00000000fffff984 */ /* 0x000fe20000000800 */
[----:B------:R-:W-:Y:S01]  /*4fb0*/  @!PT LDS RZ, [RZ] ;  /* 0x00000000fffff984 */ /* 0x000fe20000000800 */
[----:B------:R4:W-:Y:S07]  /*4fc0*/  MEMBAR.ALL.CTA ;  /* 0x0000000000007992 */ /* 0x0009ee0000008000 */
[----:B----4-:R-:W4:Y:S02]  /*4fd0*/  FENCE.VIEW.ASYNC.S ;  /* 0x00000000000073c6 */ /* 0x010f240000000000 */
[----:B----4-:R-:W-:Y:S01]  /*4fe0*/  SYNCS.ARRIVE.TRANS64.RED.A1T0 RZ, [UR4], RZ ;  /* 0x000000ffffff79a7 */ /* 0x010fe20008100404 */
[----:B---3--:R-:W-:Y:S11]  /*4ff0*/  LOP3.LUT P0, RZ, R6, 0x1, RZ, 0xc0, !PT ;  /* 0x0000000106ff7812 */ /* 0x008ff6000780c0ff */
[----:B------:R-:W-:Y:S02]  /*5000*/  @!UPT UIADD3 URZ, UPT, UPT, URZ, URZ, URZ ;  /* 0x000000fffffff290 */ /* 0x000fe4000fffe0ff */
[----:B------:R-:W-:Y:S01]  /*5010*/  VOTEU.ANY UP0, P0 ;  /* 0x0000000000ff7886 */ /* 0x000fe20000000100 */
[----:B------:R-:W-:Y:S01]  /*5020*/  PLOP3.LUT P3, PT, PT, PT, UP0, 0x80, 0x8 ;  /* 0x000000000008781c */ /* 0x000fe20003f6f008 */
[----:B------:R-:W-:Y:S01]  /*5030*/  UP2UR UR5, UPR, URZ, 0x1 ;  /* 0x00000001ff057883 */ /* 0x000fe20008000000 */
[----:B------:R-:W-:Y:S02]  /*5040*/  PLOP3.LUT P1, PT, PT, PT, UP0, 0x80, 0x8 ;  /* 0x000000000008781c */ /* 0x000fe40003f2f008 */
[----:B------:R-:W-:Y:S02]  /*5050*/  PLOP3.LUT P2, PT, PT, PT, UP0, 0x80, 0x8 ;  /* 0x000000000008781c */ /* 0x000fe40003f4f008 */
[----:B------:R-:W-:Y:S01]  /*5060*/  PLOP3.LUT P0, PT, PT, PT, UP0, 0x80, 0x8 ;  /* 0x000000000008781c */ /* 0x000fe20003f0f008 */
[----:B--2---:R-:W-:Y:S01]  /*5070*/  UISETP.GE.AND UP0, UPT, UR6, 0x1, UPT ;  /* 0x000000010600788c */ /* 0x004fe2000bf06270 */
[----:B------:R-:W-:Y:S05]  /*5080*/  IMAD.U32 R251, RZ, RZ, UR5 ;  /* 0x00000005fffb7e24 */ /* 0x000fea000f8e00ff */
[----:B-1----:R-:W-:Y:S02]  /*5090*/  @P3 MOV R2, R4 ;  /* 0x0000000400023202 */ /* 0x002fe40000000f00 */
[----:B------:R-:W-:Y:S02]  /*50a0*/  @P1 LOP3.LUT R0, R5, 0xffff, RZ, 0xc0, !PT ;  /* 0x0000ffff05001812 */ /* 0x000fe400078ec0ff */
[----:B------:R-:W-:Y:S02]  /*50b0*/  @P2 R2UR UR42, R2 ;  /* 0x00000000022a22ca */ /* 0x000fe400000e0000 */
[----:B------:R-:W-:Y:S01]  /*50c0*/  @P0 R2UR UR41, R0 ;  /* 0x00000000002902ca */ /* 0x000fe200000e0000 */
[----:B------:R-:W-:Y:S03]  /*50d0*/  @!UPT UIADD3 URZ, UPT, UPT, URZ, URZ, URZ ;  /* 0x000000fffffff290 */ /* 0x000fe6000fffe0ff */
[----:B------:R-:W-:Y:S11]  /*50e0*/  BRA.U !UP0, `(.L_x_79) ;  /* 0x0000000108cc7547 */ /* 0x000ff6000b800000 */
[----:B------:R-:W1:Y:S01]  /*50f0*/  LDCU UR7, c[0x0][0xb20] ;  /* 0x00016400ff0777ac */ /* 0x000e620008000800 */
[----:B------:R-:W2:Y:S01]  /*5100*/  LDCU UR9, c[0x0][0x370] ;  /* 0x00006e00ff0977ac */ /* 0x000ea20008000800 */
[----:B------:R-:W3:Y:S01]  /*5110*/  LDCU UR4, c[0x0][0x374] ;  /* 0x00006e80ff0477ac */ /* 0x000ee20008000800 */
[----:B------:R-:W-:Y:S02]  /*5120*/  UISETP.NE.AND UP0, UPT, UR46, 0x1, UPT ;  /* 0x000000012e00788c */ /* 0x000fe4000bf05270 */
[----:B------:R-:W-:Y:S02]  /*5130*/  UISETP.NE.AND UP1, UPT, UR40, 0x1, UPT ;  /* 0x000000012800788c */ /* 0x000fe4000bf25270 */
[----:B------:R-:W-:Y:S02]  /*5140*/  UIMAD.WIDE.U32 UR10, UR41, UR47, URZ ;  /* 0x0000002f290a72a5 */ /* 0x000fe4000f8e00ff */
[----:B------:R-:W-:Y:S02]  /*5150*/  UIMAD.WIDE.U32 UR12, UR42, UR44, URZ ;  /* 0x0000002c2a0c72a5 */ /* 0x000fe4000f8e00ff */
[----:B------:R-:W-:Y:S02]  /*5160*/  UISETP.NE.AND UP2, UPT, UR6, 0x1, UPT ;  /* 0x000000010600788c */ /* 0x000fe4000bf45270 */
[----:B--2---:R-:W-:Y:S01]  /*5170*/  UIMAD.WIDE.U32 UR16, UR9, UR44, URZ ;  /* 0x0000002c091072a5 */ /* 0x004fe2000f8e00ff */
[----:B------:R-:W-:Y:S01]  /*5180*/  UMOV UR10, UR11 ;  /* 0x0000000b000a7c82 */ /* 0x000fe20008000000 */
[----:B---3--:R-:W-:Y:S02]  /*5190*/  UIMAD.WIDE.U32 UR18, UR4, UR47, URZ ;  /* 0x0000002f041272a5 */ /* 0x008fe4000f8e00ff */
[----:B-1----:R-:W-:Y:S03]  /*51a0*/  USHF.R.U32.HI UR10, URZ, UR7, UR10 ;  /* 0x00000007ff0a7299 */ /* 0x002fe6000801160a */
[----:B------:R-:W-:Y:S02]  /*51b0*/  UMOV UR16, UR17 ;  /* 0x0000001100107c82 */ /* 0x000fe40008000000 */
[----:B------:R-:W-:Y:S02]  /*51c0*/  @UP1 USHF.R.U32.HI UR9, URZ, UR45, UR16 ;  /* 0x0000002dff091299 */ /* 0x000fe40008011610 */
[----:B------:R-:W-:Y:S01]  /*51d0*/  USEL UR10, UR41, UR10, !UP0 ;  /* 0x0000000a290a7287 */ /* 0x000fe2000c000000 */
[----:B------:R-:W-:Y:S02]  /*51e0*/  UMOV UR5, UR19 ;  /* 0x0000001300057c82 */ /* 0x000fe40008000000 */
[----:B------:R-:W-:Y:S03]  /*51f0*/  @UP0 USHF.R.U32.HI UR4, URZ, UR7, UR5 ;  /* 0x00000007ff040299 */ /* 0x000fe60008011605 */
[----:B------:R-:W-:Y:S01]  /*5200*/  UMOV UR7, UR13 ;  /* 0x0000000d00077c82 */ /* 0x000fe20008000000 */
[----:B------:R-:W-:Y:S02]  /*5210*/  UIMAD.WIDE.U32 UR16, UR4, UR38, URZ ;  /* 0x00000026041072a5 */ /* 0x000fe4000f8e00ff */
[----:B------:R-:W-:Y:S02]  /*5220*/  UIMAD.WIDE.U32 UR12, UR9, UR38, URZ ;  /* 0x00000026090c72a5 */ /* 0x000fe4000f8e00ff */
[----:B------:R-:W-:Y:S03]  /*5230*/  USHF.R.U32.HI UR7, URZ, UR45, UR7 ;  /* 0x0000002dff077299 */ /* 0x000fe60008011607 */
[----:B------:R-:W-:Y:S02]  /*5240*/  UMOV UR5, UR17 ;  /* 0x0000001100057c82 */ /* 0x000fe40008000000 */
[----:B------:R-:W-:Y:S02]  /*5250*/  @UP2 USHF.R.U32.HI UR4, URZ, UR39, UR5 ;  /* 0x00000027ff042299 */ /* 0x000fe40008011605 */
[----:B------:R-:W-:Y:S02]  /*5260*/  USEL UR5, UR42, UR7, !UP1 ;  /* 0x000000072a057287 */ /* 0x000fe4000c800000 */
[----:B------:R-:W-:Y:S02]  /*5270*/  UIMAD UR4, UR6, UR4, URZ ;  /* 0x00000004060472a4 */ /* 0x000fe4000f8e02ff */
[----:B------:R-:W-:Y:S02]  /*5280*/  UIADD3 UR8, UPT, UPT, -UR5, URZ, URZ ;  /* 0x000000ff05087290 */ /* 0x000fe4000fffe1ff */
[----:B------:R-:W-:Y:S02]  /*5290*/  UISETP.GE.AND UP0, UPT, UR10, UR4, UPT ;  /* 0x000000040a00728c */ /* 0x000fe4000bf06270 */
[----:B------:R-:W-:Y:S01]  /*52a0*/  UIMAD UR42, UR40, UR8, UR42 ;  /* 0x00000008282a72a4 */ /* 0x000fe2000f8e022a */
[----:B------:R-:W-:Y:S02]  /*52b0*/  UMOV UR12, UR13 ;  /* 0x0000000d000c7c82 */ /* 0x000fe40008000000 */
[----:B------:R-:W-:Y:S02]  /*52c0*/  @UP2 USHF.R.U32.HI UR9, URZ, UR39, UR12 ;  /* 0x00000027ff092299 */ /* 0x000fe4000801160c */
[----:B------:R-:W-:Y:S02]  /*52d0*/  UIMAD.WIDE.U32 UR12, UR10, UR38, URZ ;  /* 0x000000260a0c72a5 */ /* 0x000fe4000f8e00ff */
[----:B------:R-:W-:Y:S04]  /*52e0*/  UIMAD UR7, UR6, UR9, URZ ;  /* 0x00000009060772a4 */ /* 0x000fe8000f8e02ff */
[----:B------:R-:W-:Y:S01]  /*52f0*/  UISETP.GE.OR UP0, UPT, UR5, UR7, UP0 ;  /* 0x000000070500728c */ /* 0x000fe20008706670 */
[----:B------:R-:W-:Y:S01]  /*5300*/  UMOV UR4, UR13 ;  /* 0x0000000d00047c82 */ /* 0x000fe20008000000 */
[----:B------:R-:W-:Y:S02]  /*5310*/  UIMAD.WIDE.U32 UR12, UR5, UR38, URZ ;  /* 0x00000026050c72a5 */ /* 0x000fe4000f8e00ff */
[----:B------:R-:W-:Y:S04]  /*5320*/  USHF.R.U32.HI UR4, URZ, UR39, UR4 ;  /* 0x00000027ff047299 */ /* 0x000fe80008011604 */
[----:B------:R-:W-:Y:S03]  /*5330*/  USEL UR14, UR10, UR4, !UP2 ;  /* 0x000000040a0e7287 */ /* 0x000fe6000d000000 */
[----:B------:R-:W-:Y:S01]  /*5340*/  @!UP0 UMOV UR4, UR13 ;  /* 0x0000000d00048c82 */ /* 0x000fe20008000000 */
[----:B------:R-:W-:Y:S02]  /*5350*/  UIADD3 UR7, UPT, UPT, -UR14, URZ, URZ ;  /* 0x000000ff0e077290 */ /* 0x000fe4000fffe1ff */
[----:B------:R-:W-:Y:S02]  /*5360*/  @!UP0 USHF.R.U32.HI UR4, URZ, UR39, UR4 ;  /* 0x00000027ff048299 */ /* 0x000fe40008011604 */
[----:B------:R-:W-:Y:S02]  /*5370*/  UIMAD UR11, UR6, UR7, UR10 ;  /* 0x00000007060b72a4 */ /* 0x000fe4000f8e020a */
[----:B------:R-:W-:Y:S02]  /*5380*/  @!UP0 USEL UR4, UR5, UR4, !UP2 ;  /* 0x0000000405048287 */ /* 0x000fe4000d000000 */
[----:B------:R-:W-:Y:S02]  /*5390*/  UIADD3 UR7, UPT, UPT, -UR10, URZ, URZ ;  /* 0x000000ff0a077290 */ /* 0x000fe4000fffe1ff */
[----:B------:R-:W-:Y:S02]  /*53a0*/  @!UP0 UIMAD UR9, UR9, UR11, UR4 ;  /* 0x0000000b090982a4 */ /* 0x000fe4000f8e0204 */
[----:B------:R-:W-:Y:S02]  /*53b0*/  @!UP0 UIADD3 UR4, UPT, UPT, UR14, -UR4, URZ ;  /* 0x800000040e048290 */ /* 0x000fe4000fffe0ff */
[----:B------:R-:W-:Y:S02]  /*53c0*/  UIMAD UR41, UR46, UR7, UR41 ;  /* 0x000000072e2972a4 */ /* 0x000fe4000f8e0229 */
[----:B------:R-:W-:Y:S03]  /*53d0*/  @!UP0 UIMAD UR10, UR4, UR6, UR5 ;  /* 0x00000006040a82a4 */ /* 0x000fe6000f8e0205 */
[----:B------:R-:W-:Y:S02]  /*53e0*/  @!UP0 UMOV UR5, UR9 ;  /* 0x0000000900058c82 */ /* 0x000fe40008000000 */
[----:B------:R-:W-:Y:S02]  /*53f0*/  UIMAD UR42, UR5, UR40, UR42 ;  /* 0x00000028052a72a4 */ /* 0x000fe4000f8e022a */
[----:B------:R-:W-:Y:S11]  /*5400*/  UIMAD UR41, UR10, UR46, UR41 ;  /* 0x0000002e0a2972a4 */ /* 0x000ff6000f8e0229 */
[----:B------:R-:W-:Y:S01]  /*5410*/  @!UPT UIADD3 URZ, UPT, UPT, URZ, URZ, URZ ;  /* 0x000000fffffff290 */ /* 0x000fe2000fffe0ff */
.L_x_79:
[----:B------:R-:W-:Y:S01]  /*5420*/  UISETP.NE.AND UP0, UPT, UR37, 0x1, UPT ;  /* 0x000000012500788c */ /* 0x000fe2000bf05270 */
[----:B------:R-:W-:Y:S02]  /*5430*/  R2UR UR4, R251 ;  /* 0x00000000fb0472ca */ /* 0x000fe400000e0000 */
[----:B------:R-:W-:Y:S08]  /*5440*/  R2UR UR14, R252 ;  /* 0x00000000fc0e72ca */ /* 0x000ff000000e0000 */
[----:B------:R-:W1:Y:S03]  /*5450*/  @!UP0 LDCU.128 UR8, c[0x0][0xb10] ;  /* 0x00016200ff0887ac */ /* 0x000e660008000c00 */
[----:B------:R-:W-:Y:S01]  /*5460*/  UISETP.NE.AND UP1, UPT, UR4, URZ, UPT ;  /* 0x000000ff0400728c */ /* 0x000fe2000bf25270 */
[----:B------:R-:W2:Y:S01]  /*5470*/  @!UP0 LDCU UR5, c[0x0][0xb0c] ;  /* 0x00016180ff0587ac */ /* 0x000ea20008000800 */
[----:B------:R-:W3:Y:S04]  /*5480*/  @!UP0 LDCU UR4, c[0x0][0xb20] ;  /* 0x00016400ff0487ac */ /* 0x000ee80008000800 */
[----:B------:R-:W-:Y:S02]  /*5490*/  PLOP3.LUT P1, PT, PT, PT, UP1, 0x80, 0x8 ;  /* 0x000000000008781c */ /* 0x000fe40003f2f018 */
[----:B------:R-:W-:Y:S01]  /*54a0*/  PLOP3.LUT P0, PT, PT, PT, UP1, 0x80, 0x8 ;  /* 0x000000000008781c */ /* 0x000fe20003f0f018 */
[----:B-1----:R-:W-:Y:S02]  /*54b0*/  UIMAD.WIDE.U32 UR6, UR42, UR8, URZ ;  /* 0x000000082a0672a5 */ /* 0x002fe4000f8e00ff */
[----:B------:R-:W-:Y:S02]  /*54c0*/  UIMAD.WIDE.U32 UR12, UR41, UR11, URZ ;  /* 0x0000000b290c72a5 */ /* 0x000fe4000f8e00ff */
[----:B------:R-:W-:Y:S03]  /*54d0*/  @!UP0 UISETP.NE.AND UP1, UPT, UR10, 0x1, UPT ;  /* 0x000000010a00888c */ /* 0x000fe6000bf25270 */
[----:B------:R-:W-:Y:S02]  /*54e0*/  @!UP0 UMOV UR6, UR7 ;  /* 0x0000000700068c82 */ /* 0x000fe40008000000 */
[----:B------:R-:W-:Y:S01]  /*54f0*/  @!UP0 USHF.R.U32.HI UR6, URZ, UR9, UR6 ;  /* 0x00000009ff068299 */ /* 0x000fe20008011606 */
[----:B------:R-:W-:Y:S01]  /*5500*/  @P1 SHF.R.U32.HI R4, RZ, 0x10, R5 ;  /* 0x00000010ff041819 */ /* 0x000fe20000011605 */
[----:B--2---:R-:W-:Y:S01]  /*5510*/  @!UP0 UISETP.NE.AND UP2, UPT, UR5, 0x1, UPT ;  /* 0x000000010500888c */ /* 0x004fe2000bf45270 */
[----:B------:R-:W-:Y:S02]  /*5520*/  @!UP0 UMOV UR7, UR13 ;  /* 0x0000000d00078c82 */ /* 0x000fe40008000000 */
[----:B------:R-:W-:Y:S01]  /*5530*/  @P0 R2UR UR14, R4 ;  /* 0x00000000040e02ca */ /* 0x000fe200000e0000 */
[----:B---3--:R-:W-:Y:S02]  /*5540*/  @!UP0 USHF.R.U32.HI UR4, URZ, UR4, UR7 ;  /* 0x00000004ff048299 */ /* 0x008fe40008011607 */
[----:B------:R-:W-:Y:S02]  /*5550*/  @!UP0 USEL UR7, UR42, UR6, !UP2 ;  /* 0x000000062a078287 */ /* 0x000fe4000d000000 */
[----:B------:R-:W-:Y:S04]  /*5560*/  @!UP0 USEL UR6, UR41, UR4, !UP1 ;  /* 0x0000000429068287 */ /* 0x000fe8000c800000 */
[----:B------:R-:W-:Y:S02]  /*5570*/  @!UP0 UIADD3 UR4, UPT, UPT, -UR7, UR6, URZ ;  /* 0x0000000607048290 */ /* 0x000fe4000fffe1ff */
[----:B------:R-:W-:Y:S02]  /*5580*/  @!UP0 UIADD3 UR6, UPT, UPT, UR7, -UR6, URZ ;  /* 0x8000000607068290 */ /* 0x000fe4000fffe0ff */
[----:B------:R-:W-:Y:S01]  /*5590*/  @!UP0 UIMAD UR42, UR4, UR5, UR42 ;  /* 0x00000005042a82a4 */ /* 0x000fe2000f8e022a */
[----:B------:R-:W-:Y:S01]  /*55a0*/  IMAD.U32 R252, RZ, RZ, UR14 ;  /* 0x0000000efffc7e24 */ /* 0x000fe2000f8e00ff */
[----:B------:R-:W-:Y:S02]  /*55b0*/  UIADD3 UR4, UPT, UPT, UR15, 0x1, URZ ;  /* 0x000000010f047890 */ /* 0x000fe4000fffe0ff */
[----:B------:R-:W-:Y:S02]  /*55c0*/  UIADD3 UR7, UPT, UPT, UR56, 0x200, URZ ;  /* 0x0000020038077890 */ /* 0x000fe4000fffe0ff */
[----:B------:R-:W-:Y:S02]  /*55d0*/  @!UP0 UIMAD UR41, UR6, UR10, UR41 ;  /* 0x0000000a062982a4 */ /* 0x000fe4000f8e0229 */
[----:B------:R-:W-:Y:S01]  /*55e0*/  IMAD.U32 R0, RZ, RZ, UR4 ;  /* 0x00000004ff007e24 */ /* 0x000fe2000f8e00ff */
[----:B------:R-:W-:Y:S04]  /*55f0*/  ULOP3.LUT UP0, URZ, UR7, 0x90, URZ, 0xc0, !UPT ;  /* 0x0000009007ff7892 */ /* 0x000fe8000f80c0ff */
[----:B------:R1:W-:Y:S05]  /*5600*/  STL [R1+0xc], R0 ;  /* 0x00000c0001007387 */ /* 0x0003ea0000100800 */
[----:B------:R-:W-:Y:S05]  /*5610*/  BRA.U !UP0, `(.L_x_80) ;  /* 0x00000001087c7547 */ /* 0x000fea000b800000 */
[----:B------:R-:W2:Y:S01]  /*5620*/  LDCU.64 UR8, c[0x4][0x80] ;  /* 0x01001000ff0877ac */ /* 0x000ea20008000a00 */
[----:B------:R-:W-:Y:S01]  /*5630*/  MOV R17, 0x0 ;  /* 0x0000000000117802 */ /* 0x000fe20000000f00 */
[----:B------:R-:W-:Y:S02]  /*5640*/  HFMA2 R12, -RZ, RZ, 0, 5.9604644775390625e-08 ;  /* 0x00000001ff0c7431 */ /* 0x000fe400000001ff */
[----:B------:R-:W-:Y:S01]  /*5650*/  IMAD.MOV.U32 R8, RZ, RZ, 0x70 ;  /* 0x00000070ff087424 */ /* 0x000fe200078e00ff */
[----:B------:R3:W4:Y:S01]  /*5660*/  LDC.64 R2, c[0x4][R17] ;  /* 0x0100000011027b82 */ /* 0x0007220000000a00 */
[----:B------:R-:W1:Y:S01]  /*5670*/  LDCU.64 UR6, c[0x4][0x88] ;  /* 0x01001100ff0677ac */ /* 0x000e620008000a00 */
[----:B------:R-:W-:Y:S01]  /*5680*/  IMAD.MOV.U32 R13, RZ, RZ, RZ ;  /* 0x000000ffff0d7224 */ /* 0x000fe200078e00ff */
[----:B------:R-:W1:Y:S01]  /*5690*/  LDCU.64 UR4, c[0x4][0x8] ;  /* 0x01000100ff0477ac */ /* 0x000e620008000a00 */
[----:B--2---:R-:W-:Y:S01]  /*56a0*/  MOV R5, UR9 ;  /* 0x0000000900057c02 */ /* 0x004fe20008000f00 */
[----:B------:R-:W-:Y:S01]  /*56b0*/  IMAD.U32 R4, RZ, RZ, UR8 ;  /* 0x00000008ff047e24 */ /* 0x000fe2000f8e00ff */
[----:B-1----:R-:W-:Y:S01]  /*56c0*/  MOV R7, UR7 ;  /* 0x0000000700077c02 */ /* 0x002fe20008000f00 */
[----:B------:R-:W-:Y:S01]  /*56d0*/  IMAD.U32 R6, RZ, RZ, UR6 ;  /* 0x00000006ff067e24 */ /* 0x000fe2000f8e00ff */
[----:B------:R-:W-:Y:S01]  /*56e0*/  MOV R11, UR5 ;  /* 0x00000005000b7c02 */ /* 0x000fe20008000f00 */
[----:B------:R-:W-:Y:S02]  /*56f0*/  IMAD.U32 R10, RZ, RZ, UR4 ;  /* 0x00000004ff0a7e24 */ /* 0x000fe4000f8e00ff */
[----:B------:R-:W-:Y:S07]  /*5700*/  LEPC R20, `(.L_x_81) ;  /* 0x000000001014794e */ /* 0x000fee0000000000 */
[----:B---345:R-:W-:Y:S05]  /*5710*/  CALL.ABS.NOINC R2 ;  /* 0x0000000002007343 */ /* 0x038fea0003c00000 */
.L_x_81:
[----:B------:R-:W1:Y:S01]  /*5720*/  LDCU.64 UR8, c[0x4][0x80] ;  /* 0x01001000ff0877ac */ /* 0x000e620008000a00 */
[----:B------:R2:W3:Y:S01]  /*5730*/  LDC.64 R2, c[0x4][R17] ;  /* 0x0100000011027b82 */ /* 0x0004e20000000a00 */
[----:B------:R-:W-:Y:S02]  /*5740*/  HFMA2 R12, -RZ, RZ, 0, 5.9604644775390625e-08 ;  /* 0x00000001ff0c7431 */ /* 0x000fe400000001ff */
[----:B------:R-:W-:Y:S02]  /*5750*/  IMAD.MOV.U32 R8, RZ, RZ, 0x70 ;  /* 0x00000070ff087424 */ /* 0x000fe400078e00ff */
[----:B------:R-:W-:Y:S01]  /*5760*/  IMAD.MOV.U32 R13, RZ, RZ, RZ ;  /* 0x000000ffff0d7224 */ /* 0x000fe200078e00ff */
[----:B------:R-:W4:Y:S01]  /*5770*/  LDCU.64 UR6, c[0x4][0x88] ;  /* 0x01001100ff0677ac */ /* 0x000f220008000a00 */
[----:B------:R-:W5:Y:S01]  /*5780*/  LDCU.64 UR4, c[0x4][0x8] ;  /* 0x01000100ff0477ac */ /* 0x000f620008000a00 */
[----:B-1----:R-:W-:Y:S02]  /*5790*/  MOV R4, UR8 ;  /* 0x0000000800047c02 */ /* 0x002fe40008000f00 */
[----:B------:R-:W-:Y:S02]  /*57a0*/  MOV R5, UR9 ;  /* 0x0000000900057c02 */ /* 0x000fe40008000f00 */
[----:B----4-:R-:W-:Y:S01]  /*57b0*/  MOV R7, UR7 ;  /* 0x0000000700077c02 */ /* 0x010fe20008000f00 */
[----:B------:R-:W-:Y:S01]  /*57c0*/  IMAD.U32 R6, RZ, RZ, UR6 ;  /* 0x00000006ff067e24 */ /* 0x000fe2000f8e00ff */
[----:B-----5:R-:W-:Y:S01]  /*57d0*/  MOV R11, UR5 ;  /* 0x00000005000b7c02 */ /* 0x020fe20008000f00 */
[----:B--2---:R-:W-:Y:S02]  /*57e0*/  IMAD.U32 R10, RZ, RZ, UR4 ;  /* 0x00000004ff0a7e24 */ /* 0x004fe4000f8e00ff */
[----:B------:R-:W-:Y:S07]  /*57f0*/  LEPC R20, `(.L_x_80) ;  /* 0x000000001014794e */ /* 0x000fee0000000000 */
[----:B---3--:R-:W-:Y:S05]  /*5800*/  CALL.ABS.NOINC R2 ;  /* 0x0000000002007343 */ /* 0x008fea0003c00000 */
.L_x_80:
[----:B------:R-:W-:Y:S01]  /*5810*/  PLOP3.LUT P1, PT, PT, PT, PT, 0x8, 0x80 ;  /* 0x000000000080781c */ /* 0x000fe20003f2e170 */
[----:B------:R-:W2:Y:S01]  /*5820*/  LDL R2, [R1+0x10] ;  /* 0x0000100001027983 */ /* 0x000ea20000100800 */
[----:B------:R-:W3:Y:S08]  /*5830*/  LDC.64 R4, c[0x0][0x890] ;  /* 0x00022400ff047b82 */ /* 0x000ef00000000a00 */
[----:B------:R-:W4:Y:S01]  /*5840*/  LDC.64 R6, c[0x0][0x8b0] ;  /* 0x00022c00ff067b82 */ /* 0x000f220000000a00 */
[----:B--2---:R-:W-:Y:S02]  /*5850*/  R2UR UR4, R2 ;  /* 0x00000000020472ca */ /* 0x004fe400000e0000 */
[----:B---3--:R-:W-:Y:S02]  /*5860*/  ISETP.NE.U32.AND P3, PT, R4, RZ, PT ;  /* 0x000000ff0400720c */ /* 0x008fe40003f65070 */
[----:B----4-:R-:W-:Y:S02]  /*5870*/  ISETP.NE.U32.AND P4, PT, R6, RZ, PT ;  /* 0x000000ff0600720c */ /* 0x010fe40003f85070 */
[----:B------:R-:W-:Y:S02]  /*5880*/  ISETP.NE.AND.EX P3, PT, R5, RZ, PT, P3 ;  /* 0x000000ff0500720c */ /* 0x000fe40003f65330 */
[----:B------:R-:W-:Y:S05]  /*5890*/  ISETP.NE.AND.EX P4, PT, R7, RZ, PT, P4 ;  /* 0x000000ff0700720c */ /* 0x000fea0003f85340 */
[----:B------:R-:W-:Y:S06]  /*58a0*/  UISETP.NE.AND UP1, UPT, UR4, URZ, UPT ;  /* 0x000000ff0400728c */ /* 0x000fec000bf25270 */
[----:B------:R-:W-:Y:S05]  /*58b0*/  PLOP3.LUT P0, PT, PT, PT, UP1, 0x80, 0x8 ;  /* 0x000000000008781c */ /* 0x000fea0003f0f018 */
[----:B------:R-:W2:Y:S08]  /*58c0*/  @UP1 LDCU.64 UR4, c[0x0][0x888] ;  /* 0x00011100ff0417ac */ /* 0x000eb00008000a00 */
[----:B------:R-:W-:Y:S01]  /*58d0*/  @P0 PLOP3.LUT P1, PT, P3, PT, PT, 0x80, 0x8 ;  /* 0x000000000008081c */ /* 0x000fe20001f2f070 */
[----:B--2---:R-:W-:Y:S04]  /*58e0*/  @UP1 UISETP.NE.U32.AND UP0, UPT, UR4, URZ, UPT ;  /* 0x000000ff0400128c */ /* 0x004fe8000bf05070 */
[----:B------:R-:W-:Y:S04]  /*58f0*/  @UP1 UISETP.NE.AND.EX UP0, UPT, UR5, URZ, UPT, UP0 ;  /* 0x000000ff0500128c */ /* 0x000fe8000bf05300 */
[----:B------:R-:W-:Y:S01]  /*5900*/  @UP1 USEL UR4, URZ, 0xffffffff, UP0 ;  /* 0xffffffffff041887 */ /* 0x000fe20008000000 */
[----:B------:R-:W-:Y:S11]  /*5910*/  @!P3 BRA `(.L_x_82) ;  /* 0x000000000030b947 */ /* 0x000ff60003800000 */
[----:B------:R-:W2:Y:S01]  /*5920*/  LDC.64 R2, c[0x0][0x888] ;  /* 0x00022200ff027b82 */ /* 0x000ea20000000a00 */
[----:B------:R-:W-:Y:S01]  /*5930*/  IMAD.MOV.U32 R244, RZ, RZ, 0x1 ;  /* 0x00000001fff47424 */ /* 0x000fe200078e00ff */
[----:B--2---:R-:W-:Y:S04]  /*5940*/  ISETP.NE.U32.AND P2, PT, R2, RZ, PT ;  /* 0x000000ff0200720c */ /* 0x004fe80003f45070 */
[----:B------:R-:W-:Y:S11]  /*5950*/  ISETP.NE.AND.EX P2, PT, R3, RZ, PT, P2 ;  /* 0x000000ff0300720c */ /* 0x000ff60003f45320 */
[----:B------:R-:W-:Y:S02]  /*5960*/  @!UPT UIADD3 URZ, UPT, UPT, URZ, URZ, URZ ;  /* 0x000000fffffff290 */ /* 0x000fe4000fffe0ff */
[----:B------:R-:W2:Y:S01]  /*5970*/  @P2 LDC.64 R2, c[0x0][0x888] ;  /* 0x00022200ff022b82 */ /* 0x000ea20000000a00 */
[----:B-1----:R-:W-:Y:S04]  /*5980*/  @P2 IMAD R0, R4, UR36, RZ ;  /* 0x0000002404002c24 */ /* 0x002fe8000f8e02ff */
[----:B--2---:R-:W-:Y:S04]  /*5990*/  @P2 IMAD.WIDE R2, R0, 0x4, R2 ;  /* 0x0000000400022825 */ /* 0x004fe800078e0202 */
[----:B------:R-:W-:Y:S01]  /*59a0*/  HFMA2 R0, -RZ, RZ, 0, 5.9604644775390625e-08 ;  /* 0x00000001ff007431 */ /* 0x000fe200000001ff */
[----:B-----5:R2:W5:Y:S04]  /*59b0*/  @P2 LDG.E R137, desc[UR52][R2.64] ;  /* 0x0000003402892981 */ /* 0x020568000c1e1900 */
[----:B------:R-:W-:Y:S01]  /*59c0*/  @!P2 PRMT R244, R0, 0x7610, R244 ;  /* 0x0000761000f4a816 */ /* 0x000fe200000000f4 */
[----:B--2---:R-:W3:Y:S06]  /*59d0*/  @!P2 LDC R137, c[0x0][0x880] ;  /* 0x00022000ff89ab82 */ /* 0x004eec0000000800 */
.L_x_82:
[----:B------:R-:W-:Y:S05]  /*59e0*/  @!P4 BRA `(.L_x_83) ;  /* 0x000000000024c947 */ /* 0x000fea0003800000 */
[----:B------:R-:W2:Y:S02]  /*59f0*/  LDC.64 R2, c[0x0][0x8a8] ;  /* 0x00022a00ff027b82 */ /* 0x000ea40000000a00 */
[----:B--2---:R-:W-:Y:S04]  /*5a00*/  ISETP.NE.U32.AND P2, PT, R2, RZ, PT ;  /* 0x000000ff0200720c */ /* 0x004fe80003f45070 */
[----:B------:R-:W-:Y:S11]  /*5a10*/  ISETP.NE.AND.EX P2, PT, R3, RZ, PT, P2 ;  /* 0x000000ff0300720c */ /* 0x000ff60003f45320 */
[----:B------:R-:W-:Y:S02]  /*5a20*/  @!UPT UIADD3 URZ, UPT, UPT, URZ, URZ, URZ ;  /* 0x000000fffffff290 */ /* 0x000fe4000fffe0ff */
[----:B------:R-:W2:Y:S01]  /*5a30*/  @P2 LDC.64 R2, c[0x0][0x8a8] ;  /* 0x00022a00ff022b82 */ /* 0x000ea20000000a00 */
[----:B-1----:R-:W-:Y:S04]  /*5a40*/  @P2 IMAD R0, R6, UR36, RZ ;  /* 0x0000002406002c24 */ /* 0x002fe8000f8e02ff */
[----:B--2---:R-:W-:Y:S05]  /*5a50*/  @P2 IMAD.WIDE R2, R0, 0x4, R2 ;  /* 0x0000000400022825 */ /* 0x004fea00078e0202 */
[----:B-----5:R2:W5:Y:S02]  /*5a60*/  @P2 LDG.E R136, desc[UR52][R2.64] ;  /* 0x0000003402882981 */ /* 0x020564000c1e1900 */
[----:B--2---:R-:W4:Y:S02]  /*5a70*/  @!P2 LDC R136, c[0x0][0x8a0] ;  /* 0x00022800ff88ab82 */ /* 0x004f240000000800 */
.L_x_83:
[----:B---3-5:R-:W-:Y:S01]  /*5a80*/  @P0 FSETP.NEU.AND P4, PT, R137, RZ, PT ;  /* 0x000000ff8900020b */ /* 0x028fe20003f8d000 */
[----:B------:R-:W-:Y:S01]  /*5a90*/  IMAD.U32 R2, RZ, RZ, UR4 ;  /* 0x00000004ff027e24 */ /* 0x000fe2000f8e00ff */
[----:B------:R-:W-:Y:S01]  /*5aa0*/  @P0 LOP3.LUT P2, RZ, R244, 0xff, RZ, 0xc0, !PT ;  /* 0x000000fff4ff0812 */ /* 0x000fe2000784c0ff */
[----:B------:R-:W-:Y:S01]  /*5ab0*/  BSSY B1, `(.L_x_84) ;  /* 0x0000085000017945 */ /* 0x000fe20003800000 */
[----:B-1----:R-:W-:Y:S02]  /*5ac0*/  @P0 SEL R0, RZ, 0xffffffff, P4 ;  /* 0xffffffffff000807 */ /* 0x002fe40002000000 */
[----:B------:R-:W-:Y:S02]  /*5ad0*/  CS2R R242, SRZ ;  /* 0x0000000000f27805 */ /* 0x000fe4000001ff00 */
[----:B------:R-:W-:Y:S02]  /*5ae0*/  R2UR UR7, R250 ;  /* 0x00000000fa0772ca */ /* 0x000fe400000e0000 */
[----:B------:R-:W-:Y:S02]  /*5af0*/  CS2R R240, SRZ ;  /* 0x0000000000f07805 */ /* 0x000fe4000001ff00 */
[----:B------:R-:W-:Y:S02]  /*5b00*/  @P1 SEL R0, R2, R0, !P2 ;  /* 0x0000000002001207 */ /* 0x000fe40005000000 */
[----:B------:R-:W-:Y:S02]  /*5b10*/  CS2R R234, SRZ ;  /* 0x0000000000ea7805 */ /* 0x000fe4000001ff00 */
[----:B------:R-:W-:Y:S02]  /*5b20*/  R2UR UR6, R245 ;  /* 0x00000000f50672ca */ /* 0x000fe400000e0000 */
[----:B------:R-:W-:Y:S02]  /*5b30*/  CS2R R232, SRZ ;  /* 0x0000000000e87805 */ /* 0x000fe4000001ff00 */
[----:B------:R-:W-:Y:S02]  /*5b40*/  @P0 LOP3.LUT R0, R0, 0x1, RZ, 0xc0, !PT ;  /* 0x0000000100000812 */ /* 0x000fe400078ec0ff */
[----:B------:R-:W-:Y:S02]  /*5b50*/  CS2R R226, SRZ ;  /* 0x0000000000e27805 */ /* 0x000fe4000001ff00 */
[----:B------:R-:W-:Y:S02]  /*5b60*/  R2UR UR5, R249 ;  /* 0x00000000f90572ca */ /* 0x000fe400000e0000 */
[----:B------:R-:W-:Y:S02]  /*5b70*/  CS2R R224, SRZ ;  /* 0x0000000000e07805 */ /* 0x000fe4000001ff00 */
[----:B------:R-:W-:Y:S02]  /*5b80*/  ISETP.NE.U32.OR P6, PT, R0, 0x1, !P0 ;  /* 0x000000010000780c */ /* 0x000fe400047c5470 */
[----:B------:R-:W-:Y:S02]  /*5b90*/  CS2R R218, SRZ ;  /* 0x0000000000da7805 */ /* 0x000fe4000001ff00 */
[----:B------:R-:W-:Y:S01]  /*5ba0*/  PLOP3.LUT P5, PT, PT, PT, PT, 0x8, 0x80 ;  /* 0x000000000080781c */ /* 0x000fe20003fae170 */
[----:B------:R-:W-:Y:S01]  /*5bb0*/  IMAD.U32 R2, RZ, RZ, UR7 ;  /* 0x00000007ff027e24 */ /* 0x000fe2000f8e00ff */
[----:B------:R-:W-:Y:S02]  /*5bc0*/  CS2R R216, SRZ ;  /* 0x0000000000d87805 */ /* 0x000fe4000001ff00 */
[----:B------:R-:W-:Y:S02]  /*5bd0*/  CS2R R210, SRZ ;  /* 0x0000000000d27805 */ /* 0x000fe4000001ff00 */
[----:B------:R-:W-:Y:S01]  /*5be0*/  CS2R R208, SRZ ;  /* 0x0000000000d07805 */ /* 0x000fe2000001ff00 */
[----:B------:R-:W-:Y:S01]  /*5bf0*/  IMAD.U32 R0, RZ, RZ, UR6 ;  /* 0x00000006ff007e24 */ /* 0x000fe2000f8e00ff */
[----:B------:R-:W-:Y:S02]  /*5c00*/  LOP3.LUT R10, R2, 0x1, RZ, 0x3c, !PT ;  /* 0x00000001020a7812 */ /* 0x000fe400078e3cff */
[----:B------:R-:W-:Y:S02]  /*5c10*/  CS2R R202, SRZ ;  /* 0x0000000000ca7805 */ /* 0x000fe4000001ff00 */
[----:B------:R-:W-:Y:S02]  /*5c20*/  P2R R2, PR, RZ, 0x40 ;  /* 0x00000040ff027803 */ /* 0x000fe40000000000 */
[----:B------:R-:W-:Y:S02]  /*5c30*/  CS2R R200, SRZ ;  /* 0x0000000000c87805 */ /* 0x000fe4000001ff00 */
[----:B------:R-:W-:Y:S02]  /*5c40*/  LEA R9, R0, UR56, 0x3 ;  /* 0x0000003800097c11 */ /* 0x000fe4000f8e18ff */
[----:B------:R-:W-:Y:S02]  /*5c50*/  CS2R R194, SRZ ;  /* 0x0000000000c27805 */ /* 0x000fe4000001ff00 */
[----:B------:R-:W-:Y:S01]  /*5c60*/  @P6 SHF.L.U32 R0, R10, 0x1f, RZ ;  /* 0x0000001f0a006819 */ /* 0x000fe200000006ff */
[----:B------:R1:W-:Y:S01]  /*5c70*/  STL [R1], R2 ;  /* 0x0000000201007387 */ /* 0x0003e20000100800 */
[----:B------:R-:W-:Y:S02]  /*5c80*/  CS2R R192, SRZ ;  /* 0x0000000000c07805 */ /* 0x000fe4000001ff00 */
[----:B------:R-:W-:Y:S01]  /*5c90*/  CS2R R186, SRZ ;  /* 0x0000000000ba7805 */ /* 0x000fe2000001ff00 */
[----:B------:R2:W3:Y:S01]  /*5ca0*/  @P6 SYNCS.PHASECHK.TRANS64.TRYWAIT P0, [R9+URZ+0x40], R0 ;  /* 0x00004000090065a7 */ /* 0x0004e200080011ff */
[----:B------:R-:W-:Y:S02]  /*5cb0*/  CS2R R184, SRZ ;  /* 0x0000000000b87805 */ /* 0x000fe4000001ff00 */
        /* <DEDUP_REMOVED lines=13> */
[----:B------:R-:W-:Y:S01]  /*5d90*/  CS2R R140, SRZ ;  /* 0x00000000008c7805 */ /* 0x000fe2000001ff00 */
[----:B-1----:R-:W-:Y:S02]  /*5da0*/  IMAD.U32 R2, RZ, RZ, UR43 ;  /* 0x0000002bff027e24 */ /* 0x002fe4000f8e00ff */
[----:B--2---:R-:W-:Y:S03]  /*5db0*/  IMAD.U32 R0, RZ, RZ, UR5 ;  /* 0x00000005ff007e24 */ /* 0x004fe6000f8e00ff */
[----:B------:R-:W-:Y:S02]  /*5dc0*/  LEA R8, R2, UR56, 0x3 ;  /* 0x0000003802087c11 */ /* 0x000fe4000f8e18ff */
[----:B------:R-:W-:Y:S04]  /*5dd0*/  SHF.L.U32 R7, R0, 0x1f, RZ ;  /* 0x0000001f00077819 */ /* 0x000fe800000006ff */
[----:B------:R1:W2:Y:S01]  /*5de0*/  SYNCS.PHASECHK.TRANS64.TRYWAIT P4, [R8+URZ+0x90], R7 ;  /* 0x00009007080075a7 */ /* 0x0002a200080811ff */
[----:B---3--:R-:W-:Y:S01]  /*5df0*/  @P6 PLOP3.LUT P5, PT, P0, PT, PT, 0x8, 0x80 ;  /* 0x000000000080681c */ /* 0x008fe200007ae170 */
[----:B------:R-:W-:Y:S01]  /*5e00*/  @!UPT UIADD3 URZ, UPT, UPT, URZ, URZ, URZ ;  /* 0x000000fffffff290 */ /* 0x000fe2000fffe0ff */
[----:B-1----:R-:W-:Y:S11]  /*5e10*/  @!P6 BRA `(.L_x_85) ;  /* 0x000000040038e947 */ /* 0x002ff60003800000 */
[----:B------:R-:W-:Y:S01]  /*5e20*/  ISETP.NE.U32.AND P0, PT, RZ, UR50, PT ;  /* 0x00000032ff007c0c */ /* 0x000fe2000bf05070 */
[----:B------:R-:W-:Y:S01]  /*5e30*/  BSSY B0, `(.L_x_86) ;  /* 0x000001c000007945 */ /* 0x000fe20003800000 */
[----:B------:R-:W-:Y:S02]  /*5e40*/  FSETP.NEU.AND P2, PT, R137, RZ, PT ;  /* 0x000000ff8900720b */ /* 0x000fe40003f4d000 */
[----:B------:R-:W-:Y:S02]  /*5e50*/  ISETP.NE.AND.EX P0, PT, RZ, UR51, PT, P0 ;  /* 0x00000033ff007c0c */ /* 0x000fe4000bf05300 */
[----:B------:R-:W-:Y:S02]  /*5e60*/  LOP3.LUT P1, RZ, R244, 0xff, RZ, 0xc0, !PT ;  /* 0x000000fff4ff7812 */ /* 0x000fe4000782c0ff */
[----:B------:R-:W-:Y:S02]  /*5e70*/  SEL R0, RZ, 0xffffffff, P2 ;  /* 0xffffffffff007807 */ /* 0x000fe40001000000 */
[----:B------:R-:W-:Y:S02]  /*5e80*/  SEL R2, RZ, 0xffffffff, P0 ;  /* 0xffffffffff027807 */ /* 0x000fe40000000000 */
[----:B------:R-:W-:Y:S02]  /*5e90*/  R2UR UR4, R245 ;  /* 0x00000000f50472ca */ /* 0x000fe400000e0000 */
[----:B------:R-:W-:Y:S04]  /*5ea0*/  @P3 SEL R0, R2, R0, !P1 ;  /* 0x0000000002003207 */ /* 0x000fe80004800000 */
[----:B------:R-:W-:Y:S04]  /*5eb0*/  LOP3.LUT R0, R0, 0x1, RZ, 0xc0, !PT ;  /* 0x0000000100007812 */ /* 0x000fe800078ec0ff */
[----:B------:R-:W-:Y:S11]  /*5ec0*/  ISETP.NE.U32.AND P0, PT, R0, 0x1, PT ;  /* 0x000000010000780c */ /* 0x000ff60003f05070 */
[----:B------:R-:W-:Y:S02]  /*5ed0*/  @!UPT UIADD3 URZ, UPT, UPT, URZ, URZ, URZ ;  /* 0x000000fffffff290 */ /* 0x000fe4000fffe0ff */
[----:B------:R-:W1:Y:S02]  /*5ee0*/  @P0 S2R R2, SR_TID.X ;  /* 0x0000000000020919 */ /* 0x000e640000002100 */
[----:B-1----:R-:W-:Y:S01]  /*5ef0*/  @P0 SHF.R.U32.HI R6, RZ, 0x1, R2 ;  /* 0x00000001ff060819 */ /* 0x002fe20000011602 */
[C---:B------:R-:W-:Y:S02]  /*5f00*/  @P0 IMAD.SHL.U32 R3, R2.reuse, 0x8, RZ ;  /* 0x0000000802030824 */ /* 0x040fe400078e00ff */
[C---:B------:R-:W-:Y:S02]  /*5f10*/  @P0 IMAD.SHL.U32 R0, R2.reuse, 0x10, RZ ;  /* 0x0000001002000824 */ /* 0x040fe400078e00ff */
[----:B------:R-:W-:Y:S01]  /*5f20*/  @P0 IMAD.SHL.U32 R5, R2, 0x2, RZ ;  /* 0x0000000202050824 */ /* 0x000fe200078e00ff */
[----:B------:R-:W-:Y:S02]  /*5f30*/  @P0 LOP3.LUT R3, R3, 0x300, RZ, 0xc0, !PT ;  /* 0x0000030003030812 */ /* 0x000fe400078ec0ff */
[----:B------:R-:W-:Y:S02]  /*5f40*/  @P0 LOP3.LUT R4, R0, 0x40, RZ, 0xc0, !PT ;  /* 0x0000004000040812 */ /* 0x000fe400078ec0ff */
[----:B------:R-:W-:Y:S02]  /*5f50*/  @P0 LOP3.LUT R2, R3, 0x30, R0, 0xf8, !PT ;  /* 0x0000003003020812 */ /* 0x000fe400078ef800 */
[----:B------:R-:W-:Y:S02]  /*5f60*/  @P0 LOP3.LUT R3, R4, 0x8, R6, 0xf8, !PT ;  /* 0x0000000804030812 */ /* 0x000fe400078ef806 */
[----:B------:R-:W-:Y:S02]  /*5f70*/  @P0 LOP3.LUT R2, R2, 0x80, R0, 0xf8, !PT ;  /* 0x0000008002020812 */ /* 0x000fe400078ef800 */
[----:B------:R-:W-:Y:S01]  /*5f80*/  @P0 LOP3.LUT R0, R3, 0x8, R5, 0x78, !PT ;  /* 0x0000000803000812 */ /* 0x000fe200078e7805 */
[----:B------:R-:W-:Y:S03]  /*5f90*/  IMAD.U32 R3, RZ, RZ, UR4 ;  /* 0x00000004ff037e24 */ /* 0x000fe6000f8e00ff */
[----:B------:R-:W-:Y:S01]  /*5fa0*/  @P0 LOP3.LUT R2, R2, R0, RZ, 0xfc, !PT ;  /* 0x0000000002020212 */ /* 0x000fe200078efcff */
[----:B------:R-:W-:Y:S06]  /*5fb0*/  @!P5 BRA `(.L_x_87) ;  /* 0x00000000000cd947 */ /* 0x000fec0003800000 */
[----:B------:R-:W-:Y:S04]  /*5fc0*/  SHF.L.U32 R0, R10, 0x1f, RZ ;  /* 0x0000001f0a007819 */ /* 0x000fe800000006ff */
[----:B------:R-:W1:Y:S02]  /*5fd0*/  SYNCS.PHASECHK.TRANS64.TRYWAIT P1, [R9+URZ+0x40], R0 ;  /* 0x00004000090075a7 */ /* 0x000e6400080211ff */
[----:B-1----:R-:W-:Y:S05]  /*5fe0*/  @!P1 BRA `(.L_x_88) ;  /* 0x0000004800789947 */ /* 0x002fea0003800000 */
.L_x_87:
[----:B------:R-:W-:Y:S05]  /*5ff0*/  BSYNC B0 ;  /* 0x0000000000007941 */ /* 0x000fea0003800000 */
.L_x_86:
        /* <DEDUP_REMOVED lines=28> */
[----:B------:R-:W-:Y:S01]  /*61c0*/  IMAD.MOV.U32 R242, RZ, RZ, RZ ;  /* 0x000000fffff27224 */ /* 0x000fe200078e00ff */
[----:B------:R-:W-:Y:S01]  /*61d0*/  CS2R R240, SRZ ;  /* 0x0000000000f07805 */ /* 0x000fe2000001ff00 */
[----:B------:R-:W-:Y:S05]  /*61e0*/  @P0 WARPSYNC.ALL ;  /* 0x0000000000000948 */ /* 0x000fea0003800000 */
[----:B------:R-:W-:Y:S05]  /*61f0*/  @P0 IMAD R2, R3, 0x3c00, R2 ;  /* 0x00003c0003020824 */ /* 0x000fea00078e0202 */
[----:B------:R-:W-:Y:S05]  /*6200*/  @P0 LEA R2, R2, UR56, 0x1 ;  /* 0x0000003802020c11 */ /* 0x000fea000f8e08ff */
[----:B------:R3:W1:Y:S04]  /*6210*/  @P0 LDSM.16.M88.4 R140, [R2+0x200] ;  /* 0x00020000028c083b */ /* 0x0006680000000200 */
        /* <DEDUP_REMOVED lines=13> */
[----:B------:R3:W1:Y:S02]  /*62f0*/  @P0 LDSM.16.M88.4 R240, [R2+0x7200] ;  /* 0x0072000002f0083b */ /* 0x0006640000000200 */
.L_x_85:
[----:B------:R-:W-:Y:S05]  /*6300*/  BSYNC B1 ;  /* 0x0000000000017941 */ /* 0x000fea0003800000 */
.L_x_84:
[----:B------:R-:W1:Y:S01]  /*6310*/  S2R R18, SR_TID.X ;  /* 0x0000000000127919 */ /* 0x000e620000002100 */
[----:B--2---:R-:W-:Y:S05]  /*6320*/  @P4 BRA `(.L_x_89) ;  /* 0x0000000000084947 */ /* 0x004fea0003800000 */
[----:B------:R-:W2:Y:S02]  /*6330*/  SYNCS.PHASECHK.TRANS64.TRYWAIT P0, [R8+URZ+0x90], R7 ;  /* 0x00009007080075a7 */ /* 0x000ea400080011ff */
[----:B--2---:R-:W-:Y:S05]  /*6340*/  @!P0 BRA `(.L_x_90) ;  /* 0x0000004400b48947 */ /* 0x004fea0003800000 */
.L_x_89:
[----:B-1----:R-:W-:Y:S01]  /*6350*/  SHF.R.U32.HI R18, RZ, 0x5, R18 ;  /* 0x00000005ff127819 */ /* 0x002fe20000011612 */
[----:B------:R-:W-:Y:S04]  /*6360*/  ULEA.HI UR4, UR43, UR43, URZ, 0x1 ;  /* 0x0000002b2b047291 */ /* 0x000fe8000f8f08ff */
[----:B------:R-:W-:Y:S02]  /*6370*/  USHF.R.U32.HI UR5, URZ, 0x1, UR4 ;  /* 0x00000001ff057899 */ /* 0x000fe40008011604 */
[----:B------:R-:W-:Y:S04]  /*6380*/  ULOP3.LUT UR4, UR4, 0xffe, URZ, 0xc0, !UPT ;  /* 0x00000ffe04047892 */ /* 0x000fe8000f8ec0ff */
[----:B------:R-:W-:Y:S01]  /*6390*/  UIADD3 UR4, UPT, UPT, -UR4, UR43, URZ ;  /* 0x0000002b04047290 */ /* 0x000fe2000fffe1ff */
[----:B---3--:R-:W-:Y:S04]  /*63a0*/  IMAD.U32 R2, RZ, RZ, UR5 ;  /* 0x00000005ff027e24 */ /* 0x008fe8000f8e00ff */
[----:B------:R-:W-:Y:S01]  /*63b0*/  IMAD R2, R2, 0xf0, R16 ;  /* 0x000000f002027824 */ /* 0x000fe200078e0210 */
[----:B------:R-:W-:Y:S05]  /*63c0*/  MOV R0, UR4 ;  /* 0x0000000400007c02 */ /* 0x000fea0008000f00 */
[----:B------:R-:W-:Y:S05]  /*63d0*/  IMAD R17, R0, 0x100000, R2 ;  /* 0x0010000000117824 */ /* 0x000fea00078e0202 */
[----:B------:R-:W-:Y:S04]  /*63e0*/  SHF.R.U32.HI R0, RZ, 0x15, R17 ;  /* 0x00000015ff007819 */ /* 0x000fe80000011611 */
[----:B------:R-:W-:Y:S11]  /*63f0*/  LOP3.LUT P0, RZ, R0, 0x3, R18, 0x48, !PT ;  /* 0x0000000300ff7812 */ /* 0x000ff60007804812 */
[----:B------:R-:W-:Y:S02]  /*6400*/  @!UPT UIADD3 URZ, UPT, UPT, URZ, URZ, URZ ;  /* 0x000000fffffff290 */ /* 0x000fe4000fffe0ff */
[----:B------:R-:W-:Y:S05]  /*6410*/  @!P0 BRA `(.L_x_91) ;  /* 0x0000000000408947 */ /* 0x000fea0003800000 */
[----:B------:R-:W1:Y:S01]  /*6420*/  LDCU.64 UR8, c[0x4][0x70] ;  /* 0x01000e00ff0877ac */ /* 0x000e620008000a00 */
[----:B------:R-:W-:Y:S01]  /*6430*/  MOV R3, 0x0 ;  /* 0x0000000000037802 */ /* 0x000fe20000000f00 */
[----:B------:R-:W-:Y:S02]  /*6440*/  HFMA2 R12, -RZ, RZ, 0, 5.9604644775390625e-08 ;  /* 0x00000001ff0c7431 */ /* 0x000fe400000001ff */
[----:B--2---:R-:W-:Y:S02]  /*6450*/  IMAD.MOV.U32 R8, RZ, RZ, 0x192 ;  /* 0x00000192ff087424 */ /* 0x004fe400078e00ff */
[----:B------:R-:W-:Y:S01]  /*6460*/  IMAD.MOV.U32 R13, RZ, RZ, RZ ;  /* 0x000000ffff0d7224 */ /* 0x000fe200078e00ff */
[----:B------:R-:W2:Y:S01]  /*6470*/  LDCU.64 UR6, c[0x4][0x78] ;  /* 0x01000f00ff0677ac */ /* 0x000ea20008000a00 */
[----:B------:R-:W3:Y:S01]  /*6480*/  LDC.64 R2, c[0x4][R3] ;  /* 0x0100000003027b82 */ /* 0x000ee20000000a00 */
[----:B------:R-:W5:Y:S01]  /*6490*/  LDCU.64 UR4, c[0x4][0x10] ;  /* 0x01000200ff0477ac */ /* 0x000f620008000a00 */
[----:B-1----:R-:W-:Y:S01]  /*64a0*/  MOV R5, UR9 ;  /* 0x0000000900057c02 */ /* 0x002fe20008000f00 */
[----:B------:R-:W-:Y:S01]  /*64b0*/  IMAD.U32 R4, RZ, RZ, UR8 ;  /* 0x00000008ff047e24 */ /* 0x000fe2000f8e00ff */
[----:B--2---:R-:W-:Y:S01]  /*64c0*/  MOV R7, UR7 ;  /* 0x0000000700077c02 */ /* 0x004fe20008000f00 */
[----:B------:R-:W-:Y:S01]  /*64d0*/  IMAD.U32 R6, RZ, RZ, UR6 ;  /* 0x00000006ff067e24 */ /* 0x000fe2000f8e00ff */
[----:B-----5:R-:W-:Y:S01]  /*64e0*/  MOV R11, UR5 ;  /* 0x00000005000b7c02 */ /* 0x020fe20008000f00 */
[----:B------:R-:W-:Y:S02]  /*64f0*/  IMAD.U32 R10, RZ, RZ, UR4 ;  /* 0x00000004ff0a7e24 */ /* 0x000fe4000f8e00ff */
[----:B------:R-:W-:Y:S07]  /*6500*/  LEPC R20, `(.L_x_91) ;  /* 0x000000001014794e */ /* 0x000fee0000000000 */
[----:B---34-:R-:W-:Y:S05]  /*6510*/  CALL.ABS.NOINC R2 ;  /* 0x0000000002007343 */ /* 0x018fea0003c00000 */
.L_x_91:
[----:B------:R-:W-:Y:S05]  /*6520*/  WARPSYNC.ALL ;  /* 0x0000000000007948 */ /* 0x000fea0003800000 */
[C---:B------:R-:W-:Y:S01]  /*6530*/  R2UR UR4, R17.reuse ;  /* 0x00000000110472ca */ /* 0x040fe200000e0000 */
[----:B------:R-:W-:Y:S05]  /*6540*/  VIADD R0, R17, 0x10 ;  /* 0x0000001011007836 */ /* 0x000fea0000000000 */
[----:B------:R-:W-:Y:S04]  /*6550*/  SHF.R.U32.HI R0, RZ, 0x15, R0 ;  /* 0x00000015ff007819 */ /* 0x000fe80000011600 */
[----:B------:R-:W-:Y:S03]  /*6560*/  LOP3.LUT P0, RZ, R0, 0x3, R18, 0x48, !PT ;  /* 0x0000000300ff7812 */ /* 0x000fe60007804812 */
[----:B------:R-:W1:Y:S10]  /*6570*/  LDTM.16dp256bit.x2 R128, tmem[UR4] ;  /* 0x00000004008079ee */ /* 0x000e7400080a0000 */
[----:B-1----:R-:W-:Y:S05]  /*6580*/  @!P0 BRA `(.L_x_92) ;  /* 0x0000000000408947 */ /* 0x002fea0003800000 */
        /* <DEDUP_REMOVED lines=16> */
.L_x_92:
[----:B------:R-:W-:Y:S05]  /*6690*/  WARPSYNC.ALL ;  /* 0x0000000000007948 */ /* 0x000fea0003800000 */
[C---:B------:R-:W-:Y:S01]  /*66a0*/  R2UR UR4, R17.reuse ;  /* 0x00000000110472ca */ /* 0x040fe200000e0000 */
[----:B------:R-:W-:Y:S05]  /*66b0*/  VIADD R0, R17, 0x20 ;  /* 0x0000002011007836 */ /* 0x000fea0000000000 */
[----:B------:R-:W-:Y:S04]  /*66c0*/  SHF.R.U32.HI R0, RZ, 0x15, R0 ;  /* 0x00000015ff007819 */ /* 0x000fe80000011600 */
[----:B------:R-:W-:Y:S03]  /*66d0*/  LOP3.LUT P0, RZ, R0, 0x3, R18, 0x48, !PT ;  /* 0x0000000300ff7812 */ /* 0x000fe60007804812 */
[----:B------:R-:W1:Y:S10]  /*66e0*/  LDTM.16dp256bit.x2 R120, tmem[UR4+0x10] ;  /* 0x00001004007879ee */ /* 0x000e7400080a0000 */
        /* <DEDUP_REMOVED lines=17> */
.L_x_93:
        /* <DEDUP_REMOVED lines=23> */
.L_x_94:
        /* <DEDUP_REMOVED lines=23> */
.L_x_95:
        /* <DEDUP_REMOVED lines=23> */
.L_x_96:
        /* <DEDUP_REMOVED lines=23> */
.L_x_97:
        /* <DEDUP_REMOVED lines=23> */
.L_x_98:
        /* <DEDUP_REMOVED lines=23> */
.L_x_99:
        /* <DEDUP_REMOVED lines=23> */
.L_x_100:
        /* <DEDUP_REMOVED lines=23> */
.L_x_101:
        /* <DEDUP_REMOVED lines=23> */
.L_x_102:
        /* <DEDUP_REMOVED lines=23> */
.L_x_103:
        /* <DEDUP_REMOVED lines=23> */
.L_x_104:
        /* <DEDUP_REMOVED lines=23> */
.L_x_105:
[----:B------:R-:W1:Y:S01]  /*7940*/  S2R R246, SR_TID.X ;  /* 0x0000000000f67919 */ /* 0x000e620000002100 */
[----:B------:R-:W-:Y:S05]  /*7950*/  WARPSYNC.ALL ;  /* 0x0000000000007948 */ /* 0x000fea0003800000 */
[----:B-1----:R-:W-:Y:S02]  /*7960*/  LOP3.LUT P1, R0, R246, 0x60, RZ, 0xc0, !PT ;  /* 0x00000060f6007812 */ /* 0x002fe4000782c0ff */
[----:B------:R-:W-:Y:S01]  /*7970*/  R2UR UR4, R17 ;  /* 0x00000000110472ca */ /* 0x000fe200000e0000 */
[----:B------:R1:W-:Y:S01]  /*7980*/  STL [R1+0x14], R16 ;  /* 0x0000141001007387 */ /* 0x0003e20000100800 */
[----:B------:R-:W-:Y:S01]  /*7990*/  SHF.R.U32.HI R247, RZ, 0x1, R246 ;  /* 0x00000001fff77819 */ /* 0x000fe200000116f6 */
[----:B------:R-:W3:Y:S01]  /*79a0*/  S2UR UR77, SR_CgaCtaId ;  /* 0x00000000004d79c3 */ /* 0x000ee20000008800 */
[----:B------:R-:W-:Y:S01]  /*79b0*/  ISETP.NE.AND P0, PT, R0, RZ, PT ;  /* 0x000000ff0000720c */ /* 0x000fe20003f05270 */
[----:B----4-:R-:W-:Y:S01]  /*79c0*/  FMUL R0, R136, R128 ;  /* 0x0000008088007220 */ /* 0x010fe20000400000 */
[----:B------:R-:W-:Y:S01]  /*79d0*/  SHF.L.U32 R128, R140, 0x10, RZ ;  /* 0x000000108c807819 */ /* 0x000fe200000006ff */
[----:B------:R-:W-:Y:S01]  /*79e0*/  FMUL R2, R136, R129 ;  /* 0x0000008188027220 */ /* 0x000fe20000400000 */
[----:B------:R-:W-:Y:S01]  /*79f0*/  LOP3.LUT R129, R140, 0xffff0000, RZ, 0xc0, !PT ;  /* 0xffff00008c817812 */ /* 0x000fe200078ec0ff */
[----:B------:R-:W-:Y:S01]  /*7a00*/  FMUL R3, R136, R130 ;  /* 0x0000008288037220 */ /* 0x000fe20000400000 */
[----:B------:R-:W-:Y:S01]  /*7a10*/  SHF.L.U32 R130, R141, 0x10, RZ ;  /* 0x000000108d827819 */ /* 0x000fe200000006ff */
[----:B------:R-:W-:Y:S01]  /*7a20*/  FFMA R0, R137, R128, R0 ;  /* 0x0000008089007223 */ /* 0x000fe20000000000 */
[C---:B------:R-:W-:Y:S01]  /*7a30*/  SHF.L.U32 R138, R147.reuse, 0x10, RZ ;  /* 0x00000010938a7819 */ /* 0x040fe200000006ff */
[----:B--2---:R-:W2:Y:S01]  /*7a40*/  LDTM.16dp256bit.x2 R4, tmem[UR4+0xe0] ;  /* 0x0000e004000479ee */ /* 0x004ea200080a0000 */
[----:B------:R-:W-:Y:S01]  /*7a50*/  LOP3.LUT R139, R147, 0xffff0000, RZ, 0xc0, !PT ;  /* 0xffff0000938b7812 */ /* 0x000fe200078ec0ff */
[----:B------:R-:W-:Y:S01]  /*7a60*/  NOP ;  /* 0x0000000000007918 */ /* 0x000fe20000000000 */
[----:B------:R-:W-:Y:S01]  /*7a70*/  SHF.L.U32 R140, R148, 0x10, RZ ;  /* 0x00000010948c7819 */ /* 0x000fe200000006ff */
[----:B------:R-:W-:Y:S01]  /*7a80*/  FFMA R2, R137, R129, R2 ;  /* 0x0000008189027223 */ /* 0x000fe20000000002 */
[----:B------:R-:W-:Y:S01]  /*7a90*/  LOP3.LUT R147, R151, 0xffff0000, RZ, 0xc0, !PT ;  /* 0xffff000097937812 */ /* 0x000fe200078ec0ff */
[----:B------:R-:W-:Y:S01]  /*7aa0*/  FFMA R3, R137, R130, R3 ;  /* 0x0000008289037223 */ /* 0x000fe20000000003 */
[----:B------:R-:W-:Y:S01]  /*7ab0*/  SHF.L.U32 R156, R160, 0x10, RZ ;  /* 0x00000010a09c7819 */ /* 0x000fe200000006ff */
[C---:B------:R-:W-:Y:S01]  /*7ac0*/  FMUL R12, R136.reuse, R131 ;  /* 0x00000083880c7220 */ /* 0x040fe20000400000 */
[----:B------:R-:W-:Y:S01]  /*7ad0*/  LOP3.LUT R131, R141, 0xffff0000, RZ, 0xc0, !PT ;  /* 0xffff00008d837812 */ /* 0x000fe200078ec0ff */
[----:B------:R-:W-:Y:S01]  /*7ae0*/  FMUL R13, R136, R132 ;  /* 0x00000084880d7220 */ /* 0x000fe20000400000 */
[----:B------:R-:W-:Y:S01]  /*7af0*/  SHF.L.U32 R132, R142, 0x10, RZ ;  /* 0x000000108e847819 */ /* 0x000fe200000006ff */
[----:B------:R-:W-:Y:S01]  /*7b00*/  FMUL R14, R136, R133 ;  /* 0x00000085880e7220 */ /* 0x000fe20000400000 */
[----:B-1----:R-:W-:Y:S01]  /*7b10*/  SHF.L.U32 R16, R246, 0x4, RZ ;  /* 0x00000004f6107819 */ /* 0x002fe200000006ff */
[C---:B------:R-:W-:Y:S01]  /*7b20*/  FFMA R12, R137.reuse, R131, R12 ;  /* 0x00000083890c7223 */ /* 0x040fe2000000000c */
[----:B------:R-:W-:Y:S01]  /*7b30*/  LOP3.LUT R133, R142, 0xffff0000, RZ, 0xc0, !PT ;  /* 0xffff00008e857812 */ /* 0x000fe200078ec0ff */
[----:B------:R-:W-:Y:S01]  /*7b40*/  FFMA R13, R137, R132, R13 ;  /* 0x00000084890d7223 */ /* 0x000fe2000000000d */
[----:B------:R-:W-:Y:S01]  /*7b50*/  LOP3.LUT R246, R16, 0x40, RZ, 0xc0, !PT ;  /* 0x0000004010f67812 */ /* 0x000fe200078ec0ff */
[----:B------:R-:W-:Y:S01]  /*7b60*/  FMUL R15, R136, R134 ;  /* 0x00000086880f7220 */ /* 0x000fe20000400000 */
[----:B------:R-:W-:Y:S01]  /*7b70*/  SHF.L.U32 R134, R143, 0x10, RZ ;  /* 0x000000108f867819 */ /* 0x000fe200000006ff */
[----:B------:R-:W-:Y:S01]  /*7b80*/  FFMA R14, R137, R133, R14 ;  /* 0x00000085890e7223 */ /* 0x000fe2000000000e */
[----:B------:R-:W-:Y:S01]  /*7b90*/  LOP3.LUT R246, R246, 0x8, R247, 0xf8, !PT ;  /* 0x00000008f6f67812 */ /* 0x000fe200078ef8f7 */
[----:B------:R-:W-:Y:S01]  /*7ba0*/  FMUL R17, R136, R135 ;  /* 0x0000008788117220 */ /* 0x000fe20000400000 */
[----:B------:R-:W-:Y:S01]  /*7bb0*/  LOP3.LUT R135, R143, 0xffff0000, RZ, 0xc0, !PT ;  /* 0xffff00008f877812 */ /* 0x000fe200078ec0ff */
[C---:B------:R-:W-:Y:S01]  /*7bc0*/  FFMA R15, R137.reuse, R134, R15 ;  /* 0x00000086890f7223 */ /* 0x040fe2000000000f */
[----:B------:R-:W-:Y:S01]  /*7bd0*/  LOP3.LUT R141, R148, 0xffff0000, RZ, 0xc0, !PT ;  /* 0xffff0000948d7812 */ /* 0x000fe200078ec0ff */
[----:B------:R-:W-:Y:S01]  /*7be0*/  FMUL R20, R136, R122 ;  /* 0x0000007a88147220 */ /* 0x000fe20000400000 */
[----:B------:R-:W-:Y:S01]  /*7bf0*/  SHF.L.U32 R122, R144, 0x10, RZ ;  /* 0x00000010907a7819 */ /* 0x000fe200000006ff */
[----:B------:R-:W-:Y:S01]  /*7c00*/  FFMA R17, R137, R135, R17 ;  /* 0x0000008789117223 */ /* 0x000fe20000000011 */
[C---:B------:R-:W-:Y:S01]  /*7c10*/  SHF.L.U32 R142, R149.reuse, 0x10, RZ ;  /* 0x00000010958e7819 */ /* 0x040fe200000006ff */
[----:B------:R-:W-:Y:S01]  /*7c20*/  FMUL R21, R136, R123 ;  /* 0x0000007b88157220 */ /* 0x000fe20000400000 */
[----:B------:R-:W-:Y:S01]  /*7c30*/  LOP3.LUT R123, R144, 0xffff0000, RZ, 0xc0, !PT ;  /* 0xffff0000907b7812 */ /* 0x000fe200078ec0ff */
[C---:B------:R-:W-:Y:S01]  /*7c40*/  FMUL R18, R136.reuse, R120 ;  /* 0x0000007888127220 */ /* 0x040fe20000400000 */
[----:B------:R-:W-:Y:S01]  /*7c50*/  LOP3.LUT R143, R149, 0xffff0000, RZ, 0xc0, !PT ;  /* 0xffff0000958f7812 */ /* 0x000fe200078ec0ff */
[----:B------:R-:W-:Y:S01]  /*7c60*/  FMUL R22, R136, R124 ;  /* 0x0000007c88167220 */ /* 0x000fe20000400000 */
[----:B------:R-:W-:Y:S01]  /*7c70*/  SHF.L.U32 R124, R145, 0x10, RZ ;  /* 0x00000010917c7819 */ /* 0x000fe200000006ff */
[----:B------:R-:W-:Y:S01]  /*7c80*/  FFMA R18, R137, R122, R18 ;  /* 0x0000007a89127223 */ /* 0x000fe20000000012 */
[----:B------:R-:W-:Y:S01]  /*7c90*/  SHF.L.U32 R144, R150, 0x10, RZ ;  /* 0x0000001096907819 */ /* 0x000fe200000006ff */
[----:B------:R-:W-:Y:S01]  /*7ca0*/  FMUL R19, R136, R121 ;  /* 0x0000007988137220 */ /* 0x000fe20000400000 */
[----:B------:R-:W-:Y:S01]  /*7cb0*/  SHF.L.U32 R148, R152, 0x10, RZ ;  /* 0x0000001098947819 */ /* 0x000fe200000006ff */
[----:B------:R-:W-:Y:S01]  /*7cc0*/  FMUL R23, R136, R125 ;  /* 0x0000007d88177220 */ /* 0x000fe20000400000 */
[----:B------:R-:W-:Y:S01]  /*7cd0*/  LOP3.LUT R125, R145, 0xffff0000, RZ, 0xc0, !PT ;  /* 0xffff0000917d7812 */ /* 0x000fe200078ec0ff */
[----:B------:R-:W1:Y:S01]  /*7ce0*/  S2R R247, SR_TID.X ;  /* 0x0000000000f77919 */ /* 0x000e620000002100 */
[----:B------:R-:W-:Y:S01]  /*7cf0*/  LOP3.LUT R145, R150, 0xffff0000, RZ, 0xc0, !PT ;  /* 0xffff000096917812 */ /* 0x000fe200078ec0ff */
[C---:B------:R-:W-:Y:S01]  /*7d00*/  FFMA R19, R137.reuse, R123, R19 ;  /* 0x0000007b89137223 */ /* 0x040fe20000000013 */
[----:B------:R-:W-:Y:S01]  /*7d10*/  LOP3.LUT R149, R152, 0xffff0000, RZ, 0xc0, !PT ;  /* 0xffff000098957812 */ /* 0x000fe200078ec0ff */
[----:B------:R-:W-:Y:S01]  /*7d20*/  FFMA R20, R137, R124, R20 ;  /* 0x0000007c89147223 */ /* 0x000fe20000000014 */
[----:B------:R-:W-:Y:S01]  /*7d30*/  SHF.L.U32 R150, R153, 0x10, RZ ;  /* 0x0000001099967819 */ /* 0x000fe200000006ff */
[----:B------:R-:W-:Y:S01]  /*7d40*/  FFMA R21, R137, R125, R21 ;  /* 0x0000007d89157223 */ /* 0x000fe20000000015 */
[----:B------:R-:W-:Y:S01]  /*7d50*/  SHF.L.U32 R152, R154, 0x10, RZ ;  /* 0x000000109a987819 */ /* 0x000fe200000006ff */
[----:B------:R-:W-:Y:S01]  /*7d60*/  FMUL R120, R136, R126 ;  /* 0x0000007e88787220 */ /* 0x000fe20000400000 */
[----:B------:R-:W-:Y:S01]  /*7d70*/  SHF.L.U32 R126, R146, 0x10, RZ ;  /* 0x00000010927e7819 */ /* 0x000fe200000006ff */
[----:B------:R-:W-:Y:S01]  /*7d80*/  FMUL R121, R136, R127 ;  /* 0x0000007f88797220 */ /* 0x000fe20000400000 */
[----:B------:R-:W-:Y:S01]  /*7d90*/  LOP3.LUT R127, R146, 0xffff0000, RZ, 0xc0, !PT ;  /* 0xffff0000927f7812 */ /* 0x000fe200078ec0ff */
[----:B------:R-:W-:Y:S01]  /*7da0*/  FMUL R112, R136, R112 ;  /* 0x0000007088707220 */ /* 0x000fe20000400000 */
[----:B------:R-:W-:Y:S01]  /*7db0*/  SHF.L.U32 R146, R151, 0x10, RZ ;  /* 0x0000001097927819 */ /* 0x000fe200000006ff */
[----:B------:R-:W-:Y:S01]  /*7dc0*/  FFMA R22, R137, R126, R22 ;  /* 0x0000007e89167223 */ /* 0x000fe20000000016 */
[----:B------:R-:W-:Y:S01]  /*7dd0*/  LOP3.LUT R151, R153, 0xffff0000, RZ, 0xc0, !PT ;  /* 0xffff000099977812 */ /* 0x000fe200078ec0ff */
[C---:B------:R-:W-:Y:S01]  /*7de0*/  FFMA R23, R137.reuse, R127, R23 ;  /* 0x0000007f89177223 */ /* 0x040fe20000000017 */
[----:B------:R-:W-:Y:S01]  /*7df0*/  LOP3.LUT R153, R154, 0xffff0000, RZ, 0xc0, !PT ;  /* 0xffff00009a997812 */ /* 0x000fe200078ec0ff */
[----:B------:R-:W-:Y:S01]  /*7e00*/  FFMA R120, R137, R138, R120 ;  /* 0x0000008a89787223 */ /* 0x000fe20000000078 */
[----:B------:R-:W-:Y:S01]  /*7e10*/  SHF.L.U32 R154, R155, 0x10, RZ ;  /* 0x000000109b9a7819 */ /* 0x000fe200000006ff */
[----:B------:R-:W-:Y:S01]  /*7e20*/  FFMA R121, R137, R139, R121 ;  /* 0x0000008b89797223 */ /* 0x000fe20000000079 */
[----:B------:R-:W-:Y:S01]  /*7e30*/  LOP3.LUT R155, R155, 0xffff0000, RZ, 0xc0, !PT ;  /* 0xffff00009b9b7812 */ /* 0x000fe200078ec0ff */
[----:B------:R-:W-:Y:S01]  /*7e40*/  FFMA R112, R137, R140, R112 ;  /* 0x0000008c89707223 */ /* 0x000fe20000000070 */
[----:B------:R-:W-:Y:S01]  /*7e50*/  LOP3.LUT R157, R160, 0xffff0000, RZ, 0xc0, !PT ;  /* 0xffff0000a09d7812 */ /* 0x000fe200078ec0ff */
[C---:B------:R-:W-:Y:S01]  /*7e60*/  FMUL R113, R136.reuse, R113 ;  /* 0x0000007188717220 */ /* 0x040fe20000400000 */
[C---:B------:R-:W-:Y:S01]  /*7e70*/  SHF.L.U32 R158, R161.reuse, 0x10, RZ ;  /* 0x00000010a19e7819 */ /* 0x040fe200000006ff */
[----:B------:R-:W-:Y:S01]  /*7e80*/  FMUL R114, R136, R114 ;  /* 0x0000007288727220 */ /* 0x000fe20000400000 */
[----:B------:R-:W-:Y:S01]  /*7e90*/  LOP3.LUT R159, R161, 0xffff0000, RZ, 0xc0, !PT ;  /* 0xffff0000a19f7812 */ /* 0x000fe200078ec0ff */
[C---:B------:R-:W-:Y:S01]  /*7ea0*/  FFMA R113, R137.reuse, R141, R113 ;  /* 0x0000008d89717223 */ /* 0x040fe20000000071 */
[C---:B------:R-:W-:Y:S01]  /*7eb0*/  SHF.L.U32 R160, R162.reuse, 0x10, RZ ;  /* 0x00000010a2a07819 */ /* 0x040fe200000006ff */
[----:B------:R-:W-:Y:S01]  /*7ec0*/  FFMA R114, R137, R142, R114 ;  /* 0x0000008e89727223 */ /* 0x000fe20000000072 */
[----:B------:R-:W-:Y:S01]  /*7ed0*/  LOP3.LUT R161, R162, 0xffff0000, RZ, 0xc0, !PT ;  /* 0xffff0000a2a17812 */ /* 0x000fe200078ec0ff */
[C---:B------:R-:W-:Y:S01]  /*7ee0*/  FMUL R115, R136.reuse, R115 ;  /* 0x0000007388737220 */ /* 0x040fe20000400000 */
[----:B-1----:R-:W-:Y:S01]  /*7ef0*/  SHF.L.U32 R247, R247, 0x3, RZ ;  /* 0x00000003f7f77819 */ /* 0x002fe200000006ff */
[C---:B------:R-:W-:Y:S01]  /*7f00*/  FMUL R116, R136.reuse, R116 ;  /* 0x0000007488747220 */ /* 0x040fe20000400000 */
[----:B------:R-:W-:Y:S01]  /*7f10*/  SHF.L.U32 R162, R163, 0x10, RZ ;  /* 0x00000010a3a27819 */ /* 0x000fe200000006ff */
[----:B------:R-:W-:Y:S01]  /*7f20*/  FFMA R115, R137, R143, R115 ;  /* 0x0000008f89737223 */ /* 0x000fe20000000073 */
[----:B------:R-:W-:Y:S01]  /*7f30*/  LOP3.LUT R247, R247, 0x300, RZ, 0xc0, !PT ;  /* 0x00000300f7f77812 */ /* 0x000fe200078ec0ff */
[----:B------:R-:W-:Y:S01]  /*7f40*/  FFMA R116, R137, R144, R116 ;  /* 0x0000009089747223 */ /* 0x000fe20000000074 */
[----:B------:R-:W-:Y:S01]  /*7f50*/  LOP3.LUT R163, R163, 0xffff0000, RZ, 0xc0, !PT ;  /* 0xffff0000a3a37812 */ /* 0x000fe200078ec0ff */
[C---:B------:R-:W-:Y:S01]  /*7f60*/  FMUL R117, R136.reuse, R117 ;  /* 0x0000007588757220 */ /* 0x040fe20000400000 */
[----:B------:R-:W-:Y:S01]  /*7f70*/  LOP3.LUT R247, R247, 0x30, R16, 0xf8, !PT ;  /* 0x00000030f7f77812 */ /* 0x000fe200078ef810 */
[----:B------:R-:W-:Y:S01]  /*7f80*/  FMUL R118, R136, R118 ;  /* 0x0000007688767220 */ /* 0x000fe20000400000 */
[C---:B------:R-:W-:Y:S01]  /*7f90*/  SHF.L.U32 R164, R168.reuse, 0x10, RZ ;  /* 0x00000010a8a47819 */ /* 0x040fe200000006ff */
[----:B------:R1:W5:Y:S01]  /*7fa0*/  LDL.LU R16, [R1+0x14] ;  /* 0x0000140001107983 */ /* 0x0003620000300800 */
[----:B------:R-:W-:Y:S01]  /*7fb0*/  LOP3.LUT R165, R168, 0xffff0000, RZ, 0xc0, !PT ;  /* 0xffff0000a8a57812 */ /* 0x000fe200078ec0ff */
[----:B------:R-:W-:Y:S01]  /*7fc0*/  FFMA R117, R137, R145, R117 ;  /* 0x0000009189757223 */ /* 0x000fe20000000075 */
[----:B------:R-:W-:Y:S01]  /*7fd0*/  SHF.L.U32 R166, R169, 0x10, RZ ;  /* 0x00000010a9a67819 */ /* 0x000fe200000006ff */
[----:B------:R-:W-:Y:S01]  /*7fe0*/  FFMA R118, R137, R146, R118 ;  /* 0x0000009289767223 */ /* 0x000fe20000000076 */
[----:B------:R-:W-:Y:S01]  /*7ff0*/  LOP3.LUT R167, R169, 0xffff0000, RZ, 0xc0, !PT ;  /* 0xffff0000a9a77812 */ /* 0x000fe200078ec0ff */
[----:B------:R-:W4:Y:S01]  /*8000*/  S2R R128, SR_TID.X ;  /* 0x0000000000807919 */ /* 0x000f220000002100 */
[----:B------:R-:W-:Y:S01]  /*8010*/  SHF.L.U32 R168, R170, 0x10, RZ ;  /* 0x00000010aaa87819 */ /* 0x000fe200000006ff */
[----:B------:R-:W-:Y:S01]  /*8020*/  FMUL R119, R136, R119 ;  /* 0x0000007788777220 */ /* 0x000fe20000400000 */
[----:B------:R-:W-:Y:S01]  /*8030*/  LOP3.LUT R169, R170, 0xffff0000, RZ, 0xc0, !PT ;  /* 0xffff0000aaa97812 */ /* 0x000fe200078ec0ff */
[----:B------:R-:W-:Y:S01]  /*8040*/  FMUL R104, R136, R104 ;  /* 0x0000006888687220 */ /* 0x000fe20000400000 */
[----:B------:R-:W-:Y:S01]  /*8050*/  SHF.L.U32 R170, R171, 0x10, RZ ;  /* 0x00000010abaa7819 */ /* 0x000fe200000006ff */
[----:B------:R-:W-:Y:S01]  /*8060*/  FFMA R119, R137, R147, R119 ;  /* 0x0000009389777223 */ /* 0x000fe20000000077 */
[----:B------:R-:W-:Y:S01]  /*8070*/  LOP3.LUT R171, R171, 0xffff0000, RZ, 0xc0, !PT ;  /* 0xffff0000abab7812 */ /* 0x000fe200078ec0ff */
[----:B------:R-:W-:Y:S01]  /*8080*/  FFMA R104, R137, R148, R104 ;  /* 0x0000009489687223 */ /* 0x000fe20000000068 */
[----:B------:R-:W-:Y:S01]  /*8090*/  SHF.L.U32 R172, R176, 0x10, RZ ;  /* 0x00000010b0ac7819 */ /* 0x000fe200000006ff */
[----:B------:R-:W-:Y:S01]  /*80a0*/  FMUL R105, R136, R105 ;  /* 0x0000006988697220 */ /* 0x000fe20000400000 */
[----:B------:R-:W-:Y:S01]  /*80b0*/  LOP3.LUT R173, R176, 0xffff0000, RZ, 0xc0, !PT ;  /* 0xffff0000b0ad7812 */ /* 0x000fe200078ec0ff */
[C---:B------:R-:W-:Y:S01]  /*80c0*/  FMUL R106, R136.reuse, R106 ;  /* 0x0000006a886a7220 */ /* 0x040fe20000400000 */
[----:B------:R-:W-:Y:S01]  /*80d0*/  R2UR UR5, R245 ;  /* 0x00000000f50572ca */ /* 0x000fe200000e0000 */
[----:B------:R-:W-:Y:S01]  /*80e0*/  FFMA R105, R137, R149, R105 ;  /* 0x0000009589697223 */ /* 0x000fe20000000069 */
[----:B------:R-:W-:Y:S01]  /*80f0*/  SHF.L.U32 R174, R177, 0x10, RZ ;  /* 0x00000010b1ae7819 */ /* 0x000fe200000006ff */
[----:B------:R-:W-:Y:S01]  /*8100*/  FFMA R106, R137, R150, R106 ;  /* 0x00000096896a7223 */ /* 0x000fe2000000006a */
[----:B------:R-:W-:Y:S01]  /*8110*/  LOP3.LUT R175, R177, 0xffff0000, RZ, 0xc0, !PT ;  /* 0xffff0000b1af7812 */ /* 0x000fe200078ec0ff */
[----:B------:R-:W-:Y:S01]  /*8120*/  FMUL R107, R136, R107 ;  /* 0x0000006b886b7220 */ /* 0x000fe20000400000 */
[----:B------:R-:W-:Y:S01]  /*8130*/  SHF.L.U32 R176, R178, 0x10, RZ ;  /* 0x00000010b2b07819 */ /* 0x000fe200000006ff */
[----:B------:R-:W-:Y:S01]  /*8140*/  FMUL R108, R136, R108 ;  /* 0x0000006c886c7220 */ /* 0x000fe20000400000 */
[----:B------:R-:W-:Y:S01]  /*8150*/  LOP3.LUT R177, R178, 0xffff0000, RZ, 0xc0, !PT ;  /* 0xffff0000b2b17812 */ /* 0x000fe200078ec0ff */
        /* <DEDUP_REMOVED lines=11> */
[----:B----4-:R-:W-:Y:S01]  /*8210*/  SHF.L.U32 R128, R128, 0x1, RZ ;  /* 0x0000000180807819 */ /* 0x010fe200000006ff */
[C---:B------:R-:W-:Y:S01]  /*8220*/  FMUL R111, R136.reuse, R111 ;  /* 0x0000006f886f7220 */ /* 0x040fe20000400000 */
[----:B------:R-:W-:Y:S01]  /*8230*/  LOP3.LUT R183, R185, 0xffff0000, RZ, 0xc0, !PT ;  /* 0xffff0000b9b77812 */ /* 0x000fe200078ec0ff */
[----:B------:R-:W-:Y:S01]  /*8240*/  FMUL R96, R136, R96 ;  /* 0x0000006088607220 */ /* 0x000fe20000400000 */
[----:B------:R-:W-:Y:S01]  /*8250*/  LOP3.LUT R246, R246, 0x8, R128, 0x78, !PT ;  /* 0x00000008f6f67812 */ /* 0x000fe200078e7880 */
[C---:B------:R-:W-:Y:S01]  /*8260*/  FFMA R111, R137.reuse, R155, R111 ;  /* 0x0000009b896f7223 */ /* 0x040fe2000000006f */
[C---:B------:R-:W-:Y:S01]  /*8270*/  SHF.L.U32 R184, R186.reuse, 0x10, RZ ;  /* 0x00000010bab87819 */ /* 0x040fe200000006ff */
        /* <DEDUP_REMOVED lines=23> */
[----:B------:R-:W-:Y:S01]  /*83f0*/  SHF.L.U32 R196, R200, 0x10, RZ ;  /* 0x00000010c8c47819 */ /* 0x000fe200000006ff */
[C---:B------:R-:W-:Y:S01]  /*8400*/  FFMA R102, R137.reuse, R162, R102 ;  /* 0x000000a289667223 */ /* 0x040fe20000000066 */
[----:B------:R-:W-:Y:S01]  /*8410*/  F2FP.BF16.F32.PACK_AB R128, R2, R0 ;  /* 0x000000000280723e */ /* 0x000fe200000010ff */
[----:B------:R-:W-:Y:S01]  /*8420*/  FMUL R103, R136, R103 ;  /* 0x0000006788677220 */ /* 0x000fe20000400000 */
[----:B------:R-:W-:Y:S01]  /*8430*/  LOP3.LUT R197, R200, 0xffff0000, RZ, 0xc0, !PT ;  /* 0xffff0000c8c57812 */ /* 0x000fe200078ec0ff */
[----:B------:R-:W-:Y:S01]  /*8440*/  FMUL R88, R136, R88 ;  /* 0x0000005888587220 */ /* 0x000fe20000400000 */
[----:B------:R-:W-:Y:S01]  /*8450*/  F2FP.BF16.F32.PACK_AB R130, R14, R13 ;  /* 0x0000000d0e82723e */ /* 0x000fe200000010ff */
[----:B------:R-:W-:Y:S01]  /*8460*/  FFMA R103, R137, R163, R103 ;  /* 0x000000a389677223 */ /* 0x000fe20000000067 */
[----:B------:R-:W-:Y:S01]  /*8470*/  F2FP.BF16.F32.PACK_AB R131, R17, R15 ;  /* 0x0000000f1183723e */ /* 0x000fe200000010ff */
[----:B------:R-:W-:Y:S01]  /*8480*/  FFMA R88, R137, R164, R88 ;  /* 0x000000a489587223 */ /* 0x000fe20000000058 */
[C---:B------:R-:W-:Y:S01]  /*8490*/  SHF.L.U32 R198, R201.reuse, 0x10, RZ ;  /* 0x00000010c9c67819 */ /* 0x040fe200000006ff */
[C---:B------:R-:W-:Y:S01]  /*84a0*/  FMUL R89, R136.reuse, R89 ;  /* 0x0000005988597220 */ /* 0x040fe20000400000 */
[----:B------:R-:W-:Y:S01]  /*84b0*/  LOP3.LUT R199, R201, 0xffff0000, RZ, 0xc0, !PT ;  /* 0xffff0000c9c77812 */ /* 0x000fe200078ec0ff */
[----:B------:R-:W-:Y:S01]  /*84c0*/  FMUL R90, R136, R90 ;  /* 0x0000005a885a7220 */ /* 0x000fe20000400000 */
[C---:B------:R-:W-:Y:S01]  /*84d0*/  SHF.L.U32 R200, R202.reuse, 0x10, RZ ;  /* 0x00000010cac87819 */ /* 0x040fe200000006ff */
[C---:B------:R-:W-:Y:S01]  /*84e0*/  FFMA R89, R137.reuse, R165, R89 ;  /* 0x000000a589597223 */ /* 0x040fe20000000059 */
[----:B------:R-:W-:Y:S01]  /*84f0*/  LOP3.LUT R201, R202, 0xffff0000, RZ, 0xc0, !PT ;  /* 0xffff0000cac97812 */ /* 0x000fe200078ec0ff */
[----:B------:R-:W-:Y:S01]  /*8500*/  FFMA R90, R137, R166, R90 ;  /* 0x000000a6895a7223 */ /* 0x000fe2000000005a */
[----:B------:R-:W-:Y:S01]  /*8510*/  F2FP.BF16.F32.PACK_AB R13, R21, R20 ;  /* 0x00000014150d723e */ /* 0x000fe200000010ff */
[C---:B------:R-:W-:Y:S01]  /*8520*/  FMUL R91, R136.reuse, R91 ;  /* 0x0000005b885b7220 */ /* 0x040fe20000400000 */
[----:B------:R-:W-:Y:S01]  /*8530*/  F2FP.BF16.F32.PACK_AB R14, R23, R22 ;  /* 0x00000016170e723e */ /* 0x000fe200000010ff */
[C---:B------:R-:W-:Y:S01]  /*8540*/  FMUL R92, R136.reuse, R92 ;  /* 0x0000005c885c7220 */ /* 0x040fe20000400000 */
[----:B------:R-:W-:Y:S01]  /*8550*/  F2FP.BF16.F32.PACK_AB R15, R121, R120 ;  /* 0x00000078790f723e */ /* 0x000fe200000010ff */
[----:B------:R-:W-:Y:S01]  /*8560*/  FFMA R91, R137, R167, R91 ;  /* 0x000000a7895b7223 */ /* 0x000fe2000000005b */
[----:B------:R-:W-:Y:S01]  /*8570*/  SHF.L.U32 R202, R203, 0x10, RZ ;  /* 0x00000010cbca7819 */ /* 0x000fe200000006ff */
[----:B------:R-:W-:Y:S01]  /*8580*/  FFMA R92, R137, R168, R92 ;  /* 0x000000a8895c7223 */ /* 0x000fe2000000005c */
[----:B------:R-:W-:Y:S01]  /*8590*/  LOP3.LUT R203, R203, 0xffff0000, RZ, 0xc0, !PT ;  /* 0xffff0000cbcb7812 */ /* 0x000fe200078ec0ff */
[C---:B------:R-:W-:Y:S01]  /*85a0*/  FMUL R93, R136.reuse, R93 ;  /* 0x0000005d885d7220 */ /* 0x040fe20000400000 */
[----:B------:R-:W-:Y:S01]  /*85b0*/  F2FP.BF16.F32.PACK_AB R112, R113, R112 ;  /* 0x000000707170723e */ /* 0x000fe200000010ff */
[----:B------:R-:W-:Y:S01]  /*85c0*/  FMUL R94, R136, R94 ;  /* 0x0000005e885e7220 */ /* 0x000fe20000400000 */
[C---:B------:R-:W-:Y:S01]  /*85d0*/  SHF.L.U32 R204, R208.reuse, 0x10, RZ ;  /* 0x00000010d0cc7819 */ /* 0x040fe200000006ff */
[----:B------:R-:W-:Y:S01]  /*85e0*/  FFMA R93, R137, R169, R93 ;  /* 0x000000a9895d7223 */ /* 0x000fe2000000005d */
[----:B------:R-:W-:Y:S01]  /*85f0*/  F2FP.BF16.F32.PACK_AB R113, R115, R114 ;  /* 0x000000727371723e */ /* 0x000fe200000010ff */
[----:B------:R-:W-:Y:S01]  /*8600*/  FFMA R94, R137, R170, R94 ;  /* 0x000000aa895e7223 */ /* 0x000fe2000000005e */
[----:B------:R-:W-:Y:S01]  /*8610*/  LOP3.LUT R205, R208, 0xffff0000, RZ, 0xc0, !PT ;  /* 0xffff0000d0cd7812 */ /* 0x000fe200078ec0ff */
        /* <DEDUP_REMOVED lines=30> */
[----:B------:R-:W4:Y:S01]  /*8800*/  S2R R129, SR_TID.X ;  /* 0x0000000000817919 */ /* 0x000f220000002100 */
[----:B------:R-:W-:Y:S01]  /*8810*/  LOP3.LUT R213, R216, 0xffff0000, RZ, 0xc0, !PT ;  /* 0xffff0000d8d57812 */ /* 0x000fe200078ec0ff */
[----:B------:R-:W-:Y:S01]  /*8820*/  FFMA R86, R137, R178, R86 ;  /* 0x000000b289567223 */ /* 0x000fe20000000056 */
[----:B------:R-:W-:Y:S01]  /*8830*/  F2FP.BF16.F32.PACK_AB R98, R101, R100 ;  /* 0x000000646562723e */ /* 0x000fe200000010ff */
[C---:B------:R-:W-:Y:S01]  /*8840*/  FMUL R87, R136.reuse, R87 ;  /* 0x0000005788577220 */ /* 0x040fe20000400000 */
[----:B------:R-:W-:Y:S01]  /*8850*/  F2FP.BF16.F32.PACK_AB R99, R103, R102 ;  /* 0x000000666763723e */ /* 0x000fe200000010ff */
[C---:B------:R-:W-:Y:S01]  /*8860*/  FMUL R72, R136.reuse, R72 ;  /* 0x0000004888487220 */ /* 0x040fe20000400000 */
[----:B------:R-:W-:Y:S01]  /*8870*/  SHF.L.U32 R214, R217, 0x10, RZ ;  /* 0x00000010d9d67819 */ /* 0x000fe200000006ff */
[----:B------:R-:W-:Y:S01]  /*8880*/  FFMA R87, R137, R179, R87 ;  /* 0x000000b389577223 */ /* 0x000fe20000000057 */
[----:B------:R-:W-:Y:S01]  /*8890*/  LOP3.LUT R215, R217, 0xffff0000, RZ, 0xc0, !PT ;  /* 0xffff0000d9d77812 */ /* 0x000fe200078ec0ff */
[----:B------:R-:W-:Y:S01]  /*88a0*/  FFMA R72, R137, R180, R72 ;  /* 0x000000b489487223 */ /* 0x000fe20000000048 */
[----:B------:R-:W-:Y:S01]  /*88b0*/  F2FP.BF16.F32.PACK_AB R88, R89, R88 ;  /* 0x000000585958723e */ /* 0x000fe200000010ff */
[----:B------:R-:W-:Y:S01]  /*88c0*/  FMUL R73, R136, R73 ;  /* 0x0000004988497220 */ /* 0x000fe20000400000 */
[----:B------:R-:W-:Y:S01]  /*88d0*/  SHF.L.U32 R216, R218, 0x10, RZ ;  /* 0x00000010dad87819 */ /* 0x000fe200000006ff */
[----:B------:R-:W-:Y:S01]  /*88e0*/  FMUL R74, R136, R74 ;  /* 0x0000004a884a7220 */ /* 0x000fe20000400000 */
[----:B------:R-:W-:Y:S01]  /*88f0*/  F2FP.BF16.F32.PACK_AB R89, R91, R90 ;  /* 0x0000005a5b59723e */ /* 0x000fe200000010ff */
[C---:B------:R-:W-:Y:S01]  /*8900*/  FFMA R73, R137.reuse, R181, R73 ;  /* 0x000000b589497223 */ /* 0x040fe20000000049 */
        /* <DEDUP_REMOVED lines=15> */
[----:B------:R-:W-:Y:S01]  /*8a00*/  FFMA R77, R137, R185, R77 ;  /* 0x000000b9894d7223 */ /* 0x000fe2000000004d */
[----:B----4-:R-:W-:Y:S01]  /*8a10*/  SHF.L.U32 R129, R129, 0x4, RZ ;  /* 0x0000000481817819 */ /* 0x010fe200000006ff */
[----:B------:R-:W-:Y:S01]  /*8a20*/  UMOV UR4, 0x400 ;  /* 0x0000040000047882 */ /* 0x000fe20000000000 */
[----:B------:R-:W-:Y:S01]  /*8a30*/  LOP3.LUT R221, R224, 0xffff0000, RZ, 0xc0, !PT ;  /* 0xffff0000e0dd7812 */ /* 0x000fe200078ec0ff */
[----:B---3--:R-:W-:Y:S01]  /*8a40*/  ULEA UR4, UR77, UR4, 0x18 ;  /* 0x000000044d047291 */ /* 0x008fe2000f8ec0ff */
[----:B------:R-:W-:Y:S01]  /*8a50*/  LOP3.LUT R247, R247, 0x80, R129, 0xf8, !PT ;  /* 0x00000080f7f77812 */ /* 0x000fe200078ef881 */
[----:B------:R-:W-:Y:S01]  /*8a60*/  FFMA R78, R137, R186, R78 ;  /* 0x000000ba894e7223 */ /* 0x000fe2000000004e */
[----:B------:R-:W-:Y:S01]  /*8a70*/  MOV R129, UR5 ;  /* 0x0000000500817c02 */ /* 0x000fe20008000f00 */
[----:B------:R-:W-:Y:S01]  /*8a80*/  ULEA UR4, UR43, UR4, 0x3 ;  /* 0x000000042b047291 */ /* 0x000fe2000f8e18ff */
[----:B------:R-:W-:Y:S01]  /*8a90*/  LOP3.LUT R246, R247, R246, RZ, 0xfc, !PT ;  /* 0x000000f6f7f67212 */ /* 0x000fe200078efcff */
[C---:B------:R-:W-:Y:S01]  /*8aa0*/  FMUL R79, R136.reuse, R79 ;  /* 0x0000004f884f7220 */ /* 0x040fe20000400000 */
[----:B------:R-:W-:Y:S01]  /*8ab0*/  F2FP.BF16.F32.PACK_AB R82, R85, R84 ;  /* 0x000000545552723e */ /* 0x000fe200000010ff */
[----:B------:R-:W-:Y:S01]  /*8ac0*/  UIADD3 UR4, UPT, UPT, UR4, 0xb0, URZ ;  /* 0x000000b004047890 */ /* 0x000fe2000fffe0ff */
[----:B------:R-:W-:Y:S01]  /*8ad0*/  F2FP.BF16.F32.PACK_AB R83, R87, R86 ;  /* 0x000000565753723e */ /* 0x000fe200000010ff */
[----:B------:R-:W-:Y:S01]  /*8ae0*/  FMUL R64, R136, R64 ;  /* 0x0000004088407220 */ /* 0x000fe20000400000 */
[C---:B------:R-:W-:Y:S01]  /*8af0*/  SHF.L.U32 R222, R225.reuse, 0x10, RZ ;  /* 0x00000010e1de7819 */ /* 0x040fe200000006ff */
[----:B------:R-:W-:Y:S01]  /*8b00*/  UMOV UR76, 0x400 ;  /* 0x00000400004c7882 */ /* 0x000fe20000000000 */
[----:B------:R-:W-:Y:S01]  /*8b10*/  LOP3.LUT R223, R225, 0xffff0000, RZ, 0xc0, !PT ;  /* 0xffff0000e1df7812 */ /* 0x000fe200078ec0ff */
[----:B------:R-:W-:Y:S01]  /*8b20*/  UPRMT UR4, UR77, 0x654, UR4 ;  /* 0x000006544d047896 */ /* 0x000fe20008000004 */
[----:B------:R-:W-:Y:S01]  /*8b30*/  F2FP.BF16.F32.PACK_AB R72, R73, R72 ;  /* 0x000000484948723e */ /* 0x000fe200000010ff */
[----:B------:R-:W-:Y:S01]  /*8b40*/  ULEA UR76, UR77, UR76, 0x18 ;  /* 0x0000004c4d4c7291 */ /* 0x000fe2000f8ec0ff */
[----:B------:R-:W-:Y:S01]  /*8b50*/  F2FP.BF16.F32.PACK_AB R73, R75, R74 ;  /* 0x0000004a4b49723e */ /* 0x000fe200000010ff */
[----:B------:R-:W-:Y:S01]  /*8b60*/  IMAD R246, R129, 0x3c00, R246 ;  /* 0x00003c0081f67824 */ /* 0x000fe200078e02f6 */
[----:B------:R-:W-:Y:S01]  /*8b70*/  F2FP.BF16.F32.PACK_AB R129, R12, R3 ;  /* 0x000000030c81723e */ /* 0x000fe200000010ff */
[----:B------:R-:W-:Y:S01]  /*8b80*/  FFMA R79, R137, R187, R79 ;  /* 0x000000bb894f7223 */ /* 0x000fe2000000004f */
[----:B------:R-:W-:Y:S01]  /*8b90*/  F2FP.BF16.F32.PACK_AB R12, R19, R18 ;  /* 0x00000012130c723e */ /* 0x000fe200000010ff */
[----:B------:R-:W-:Y:S01]  /*8ba0*/  FFMA R64, R137, R188, R64 ;  /* 0x000000bc89407223 */ /* 0x000fe20000000040 */
[----:B--2---:R-:W-:Y:S01]  /*8bb0*/  SYNCS.ARRIVE.TRANS64.RED.A1T0 RZ, [UR4], RZ ;  /* 0x000000ffffff79a7 */ /* 0x004fe20008100404 */
[----:B------:R-:W-:Y:S01]  /*8bc0*/  LEA R0, R246, UR76, 0x1 ;  /* 0x0000004cf6007c11 */ /* 0x000fe2000f8e08ff */
[C---:B------:R-:W-:Y:S01]  /*8bd0*/  FMUL R65, R136.reuse, R65 ;  /* 0x0000004188417220 */ /* 0x040fe20000400000 */
[----:B------:R-:W-:Y:S01]  /*8be0*/  F2FP.BF16.F32.PACK_AB R74, R77, R76 ;  /* 0x0000004c4d4a723e */ /* 0x000fe200000010ff */
[C---:B------:R-:W-:Y:S01]  /*8bf0*/  FMUL R66, R136.reuse, R66 ;  /* 0x0000004288427220 */ /* 0x040fe20000400000 */
[----:B------:R-:W-:Y:S01]  /*8c00*/  F2FP.BF16.F32.PACK_AB R75, R79, R78 ;  /* 0x0000004e4f4b723e */ /* 0x000fe200000010ff */
[----:B------:R1:W-:Y:S01]  /*8c10*/  STSM.16.M88.4 [R0+0x200], R128 ;  /* 0x0002008000007844 */ /* 0x0003e20000000200 */
[C---:B------:R-:W-:Y:S01]  /*8c20*/  FFMA R65, R137.reuse, R189, R65 ;  /* 0x000000bd89417223 */ /* 0x040fe20000000041 */
[----:B------:R-:W-:Y:S01]  /*8c30*/  FFMA R66, R137, R190, R66 ;  /* 0x000000be89427223 */ /* 0x000fe20000000042 */
[C---:B------:R-:W-:Y:S05]  /*8c40*/  FMUL R67, R136.reuse, R67 ;  /* 0x0000004388437220 */ /* 0x040fea0000400000 */
[----:B------:R1:W-:Y:S01]  /*8c50*/  STSM.16.M88.4 [R0+0xa00], R12 ;  /* 0x000a000c00007844 */ /* 0x0003e20000000200 */
[C---:B------:R-:W-:Y:S01]  /*8c60*/  FMUL R68, R136.reuse, R68 ;  /* 0x0000004488447220 */ /* 0x040fe20000400000 */
[----:B------:R-:W-:Y:S01]  /*8c70*/  F2FP.BF16.F32.PACK_AB R64, R65, R64 ;  /* 0x000000404140723e */ /* 0x000fe200000010ff */
[C---:B------:R-:W-:Y:S05]  /*8c80*/  FFMA R67, R137.reuse, R191, R67 ;  /* 0x000000bf89437223 */ /* 0x040fea0000000043 */
[----:B------:R1:W-:Y:S01]  /*8c90*/  STSM.16.M88.4 [R0+0x1200], R112 ;  /* 0x0012007000007844 */ /* 0x0003e20000000200 */
[----:B------:R-:W-:Y:S01]  /*8ca0*/  FFMA R68, R137, R192, R68 ;  /* 0x000000c089447223 */ /* 0x000fe20000000044 */
[C---:B------:R-:W-:Y:S01]  /*8cb0*/  FMUL R69, R136.reuse, R69 ;  /* 0x0000004588457220 */ /* 0x040fe20000400000 */
[C---:B------:R-:W-:Y:S05]  /*8cc0*/  FMUL R70, R136.reuse, R70 ;  /* 0x0000004688467220 */ /* 0x040fea0000400000 */
[----:B------:R1:W-:Y:S01]  /*8cd0*/  STSM.16.M88.4 [R0+0x1a00], R104 ;  /* 0x001a006800007844 */ /* 0x0003e20000000200 */
[----:B------:R-:W-:Y:S01]  /*8ce0*/  F2FP.BF16.F32.PACK_AB R65, R67, R66 ;  /* 0x000000424341723e */ /* 0x000fe200000010ff */
[C---:B------:R-:W-:Y:S01]  /*8cf0*/  FFMA R69, R137.reuse, R193, R69 ;  /* 0x000000c189457223 */ /* 0x040fe20000000045 */
[----:B------:R-:W-:Y:S05]  /*8d00*/  FFMA R70, R137, R194, R70 ;  /* 0x000000c289467223 */ /* 0x000fea0000000046 */
[----:B------:R1:W-:Y:S01]  /*8d10*/  STSM.16.M88.4 [R0+0x2200], R96 ;  /* 0x0022006000007844 */ /* 0x0003e20000000200 */
[C---:B------:R-:W-:Y:S01]  /*8d20*/  FMUL R71, R136.reuse, R71 ;  /* 0x0000004788477220 */ /* 0x040fe20000400000 */
[C---:B------:R-:W-:Y:S01]  /*8d30*/  FMUL R56, R136.reuse, R56 ;  /* 0x0000003888387220 */ /* 0x040fe20000400000 */
[----:B------:R-:W-:Y:S05]  /*8d40*/  F2FP.BF16.F32.PACK_AB R66, R69, R68 ;  /* 0x000000444542723e */ /* 0x000fea00000010ff */
        /* <DEDUP_REMOVED lines=10> */
[----:B------:R-:W-:Y:S01]  /*8df0*/  FMUL R59, R136, R59 ;  /* 0x0000003b883b7220 */ /* 0x000fe20000400000 */
[----:B------:R-:W-:Y:S05]  /*8e00*/  SHF.L.U32 R224, R226, 0x10, RZ ;  /* 0x00000010e2e07819 */ /* 0x000fea00000006ff */
[----:B------:R1:W-:Y:S01]  /*8e10*/  STSM.16.M88.4 [R0+0x4200], R64 ;  /* 0x0042004000007844 */ /* 0x0003e20000000200 */
[----:B------:R-:W-:Y:S01]  /*8e20*/  F2FP.BF16.F32.PACK_AB R56, R57, R56 ;  /* 0x000000383938723e */ /* 0x000fe200000010ff */
[C---:B------:R-:W-:Y:S01]  /*8e30*/  FFMA R59, R137.reuse, R199, R59 ;  /* 0x000000c7893b7223 */ /* 0x040fe2000000003b */
[C---:B------:R-:W-:Y:S01]  /*8e40*/  FMUL R60, R136.reuse, R60 ;  /* 0x0000003c883c7220 */ /* 0x040fe20000400000 */
[C---:B------:R-:W-:Y:S01]  /*8e50*/  FMUL R61, R136.reuse, R61 ;  /* 0x0000003d883d7220 */ /* 0x040fe20000400000 */
[----:B------:R-:W-:Y:S01]  /*8e60*/  FMUL R62, R136, R62 ;  /* 0x0000003e883e7220 */ /* 0x000fe20000400000 */
[----:B------:R-:W-:Y:S01]  /*8e70*/  LOP3.LUT R225, R226, 0xffff0000, RZ, 0xc0, !PT ;  /* 0xffff0000e2e17812 */ /* 0x000fe200078ec0ff */
[----:B------:R-:W-:Y:S01]  /*8e80*/  FFMA R60, R137, R200, R60 ;  /* 0x000000c8893c7223 */ /* 0x000fe2000000003c */
[----:B------:R-:W-:Y:S01]  /*8e90*/  F2FP.BF16.F32.PACK_AB R57, R59, R58 ;  /* 0x0000003a3b39723e */ /* 0x000fe200000010ff */
[C---:B------:R-:W-:Y:S01]  /*8ea0*/  FFMA R61, R137.reuse, R201, R61 ;  /* 0x000000c9893d7223 */ /* 0x040fe2000000003d */
[----:B------:R-:W-:Y:S01]  /*8eb0*/  FFMA R62, R137, R202, R62 ;  /* 0x000000ca893e7223 */ /* 0x000fe2000000003e */
[C---:B------:R-:W-:Y:S01]  /*8ec0*/  FMUL R63, R136.reuse, R63 ;  /* 0x0000003f883f7220 */ /* 0x040fe20000400000 */
[----:B------:R-:W-:Y:S01]  /*8ed0*/  SHF.L.U32 R226, R227, 0x10, RZ ;  /* 0x00000010e3e27819 */ /* 0x000fe200000006ff */
[C---:B------:R-:W-:Y:S01]  /*8ee0*/  FMUL R48, R136.reuse, R48 ;  /* 0x0000003088307220 */ /* 0x040fe20000400000 */
[----:B------:R-:W-:Y:S01]  /*8ef0*/  F2FP.BF16.F32.PACK_AB R58, R61, R60 ;  /* 0x0000003c3d3a723e */ /* 0x000fe200000010ff */
[C---:B------:R-:W-:Y:S01]  /*8f00*/  FFMA R63, R137.reuse, R203, R63 ;  /* 0x000000cb893f7223 */ /* 0x040fe2000000003f */
[C---:B------:R-:W-:Y:S01]  /*8f10*/  FMUL R49, R136.reuse, R49 ;  /* 0x0000003188317220 */ /* 0x040fe20000400000 */
[----:B------:R-:W-:Y:S01]  /*8f20*/  FFMA R48, R137, R204, R48 ;  /* 0x000000cc89307223 */ /* 0x000fe20000000030 */
[----:B------:R-:W-:Y:S01]  /*8f30*/  LOP3.LUT R227, R227, 0xffff0000, RZ, 0xc0, !PT ;  /* 0xffff0000e3e37812 */ /* 0x000fe200078ec0ff */
[C---:B------:R-:W-:Y:S01]  /*8f40*/  FMUL R50, R136.reuse, R50 ;  /* 0x0000003288327220 */ /* 0x040fe20000400000 */
[----:B------:R-:W-:Y:S01]  /*8f50*/  F2FP.BF16.F32.PACK_AB R59, R63, R62 ;  /* 0x0000003e3f3b723e */ /* 0x000fe200000010ff */
[C---:B------:R-:W-:Y:S01]  /*8f60*/  FFMA R49, R137.reuse, R205, R49 ;  /* 0x000000cd89317223 */ /* 0x040fe20000000031 */
[----:B------:R-:W-:Y:S01]  /*8f70*/  FMUL R51, R136, R51 ;  /* 0x0000003388337220 */ /* 0x000fe20000400000 */
[----:B------:R-:W-:Y:S01]  /*8f80*/  FFMA R50, R137, R206, R50 ;  /* 0x000000ce89327223 */ /* 0x000fe20000000032 */
[----:B------:R-:W-:Y:S01]  /*8f90*/  SHF.L.U32 R228, R232, 0x10, RZ ;  /* 0x00000010e8e47819 */ /* 0x000fe200000006ff */
        /* <DEDUP_REMOVED lines=85> */
[C---:B------:R-:W-:Y:S01]  /*94f0*/  FMUL R31, R136.reuse, R31 ;  /* 0x0000001f881f7220 */ /* 0x040fe20000400000 */
[C---:B------:R-:W-:Y:S01]  /*9500*/  FMUL R4, R136.reuse, R4 ;  /* 0x0000000488047220 */ /* 0x040fe20000400000 */
[C---:B------:R-:W-:Y:S01]  /*9510*/  FMUL R5, R136.reuse, R5 ;  /* 0x0000000588057220 */ /* 0x040fe20000400000 */
[C---:B------:R-:W-:Y:S01]  /*9520*/  FFMA R30, R137.reuse, R234, R30 ;  /* 0x000000ea891e7223 */ /* 0x040fe2000000001e */
[C---:B------:R-:W-:Y:S01]  /*9530*/  FMUL R6, R136.reuse, R6 ;  /* 0x0000000688067220 */ /* 0x040fe20000400000 */
[C---:B------:R-:W-:Y:S01]  /*9540*/  FFMA R31, R137.reuse, R235, R31 ;  /* 0x000000eb891f7223 */ /* 0x040fe2000000001f */
[C---:B------:R-:W-:Y:S01]  /*9550*/  FMUL R7, R136.reuse, R7 ;  /* 0x0000000788077220 */ /* 0x040fe20000400000 */
[C---:B------:R-:W-:Y:S01]  /*9560*/  FFMA R4, R137.reuse, R236, R4 ;  /* 0x000000ec89047223 */ /* 0x040fe20000000004 */
[C---:B------:R-:W-:Y:S01]  /*9570*/  FMUL R8, R136.reuse, R8 ;  /* 0x0000000888087220 */ /* 0x040fe20000400000 */
[----:B------:R-:W-:Y:S01]  /*9580*/  FFMA R5, R137, R237, R5 ;  /* 0x000000ed89057223 */ /* 0x000fe20000000005 */
[----:B------:R-:W-:Y:S01]  /*9590*/  SHF.L.U32 R242, R243, 0x10, RZ ;  /* 0x00000010f3f27819 */ /* 0x000fe200000006ff */
[C---:B------:R-:W-:Y:S01]  /*95a0*/  FMUL R9, R136.reuse, R9 ;  /* 0x0000000988097220 */ /* 0x040fe20000400000 */
[----:B------:R-:W-:Y:S01]  /*95b0*/  FFMA R6, R137, R238, R6 ;  /* 0x000000ee89067223 */ /* 0x000fe20000000006 */
[----:B------:R-:W-:Y:S01]  /*95c0*/  LOP3.LUT R243, R243, 0xffff0000, RZ, 0xc0, !PT ;  /* 0xffff0000f3f37812 */ /* 0x000fe200078ec0ff */
[C---:B------:R-:W-:Y:S01]  /*95d0*/  FMUL R10, R136.reuse, R10 ;  /* 0x0000000a880a7220 */ /* 0x040fe20000400000 */
[C---:B------:R-:W-:Y:S01]  /*95e0*/  FFMA R7, R137.reuse, R239, R7 ;  /* 0x000000ef89077223 */ /* 0x040fe20000000007 */
[----:B------:R-:W-:Y:S01]  /*95f0*/  FMUL R11, R136, R11 ;  /* 0x0000000b880b7220 */ /* 0x000fe20000400000 */
[C---:B------:R-:W-:Y:S01]  /*9600*/  FFMA R8, R137.reuse, R240, R8 ;  /* 0x000000f089087223 */ /* 0x040fe20000000008 */
[C---:B------:R-:W-:Y:S01]  /*9610*/  FFMA R9, R137.reuse, R241, R9 ;  /* 0x000000f189097223 */ /* 0x040fe20000000009 */
[C---:B------:R-:W-:Y:S01]  /*9620*/  FFMA R10, R137.reuse, R242, R10 ;  /* 0x000000f2890a7223 */ /* 0x040fe2000000000a */
[----:B------:R-:W-:Y:S01]  /*9630*/  FFMA R11, R137, R243, R11 ;  /* 0x000000f3890b7223 */ /* 0x000fe2000000000b */
[----:B------:R-:W-:Y:S01]  /*9640*/  F2FP.BF16.F32.PACK_AB R26, R29, R28 ;  /* 0x0000001c1d1a723e */ /* 0x000fe200000010ff */
[----:B------:R-:W-:Y:S01]  /*9650*/  UIADD3 UR4, UPT, UPT, UR5, 0x1, URZ ;  /* 0x0000000105047890 */ /* 0x000fe2000fffe0ff */
[----:B------:R-:W-:Y:S01]  /*9660*/  F2FP.BF16.F32.PACK_AB R27, R31, R30 ;  /* 0x0000001e1f1b723e */ /* 0x000fe200000010ff */
[----:B------:R-:W-:Y:S01]  /*9670*/  UIADD3 UR43, UPT, UPT, UR43, 0x1, URZ ;  /* 0x000000012b2b7890 */ /* 0x000fe2000fffe0ff */
[----:B------:R-:W-:Y:S01]  /*9680*/  F2FP.BF16.F32.PACK_AB R4, R5, R4 ;  /* 0x000000040504723e */ /* 0x000fe200000010ff */
[----:B------:R-:W-:Y:S01]  /*9690*/  BSSY.RECONVERGENT B0, `(.L_x_106) ;  /* 0x000005e000007945 */ /* 0x000fe20003800200 */
[----:B------:R-:W-:Y:S01]  /*96a0*/  F2FP.BF16.F32.PACK_AB R5, R7, R6 ;  /* 0x000000060705723e */ /* 0x000fe200000010ff */
[----:B------:R1:W-:Y:S01]  /*96b0*/  STSM.16.M88.4 [R0+0x6a00], R24 ;  /* 0x006a001800007844 */ /* 0x0003e20000000200 */
[----:B------:R-:W-:Y:S02]  /*96c0*/  F2FP.BF16.F32.PACK_AB R6, R9, R8 ;  /* 0x000000080906723e */ /* 0x000fe400000010ff */
[----:B------:R-:W-:Y:S02]  /*96d0*/  F2FP.BF16.F32.PACK_AB R7, R11, R10 ;  /* 0x0000000a0b07723e */ /* 0x000fe400000010ff */
[----:B------:R-:W-:Y:S03]  /*96e0*/  MOV R2, UR4 ;  /* 0x0000000400027c02 */ /* 0x000fe60008000f00 */
[----:B------:R1:W-:Y:S01]  /*96f0*/  STSM.16.M88.4 [R0+0x7200], R4 ;  /* 0x0072000400007844 */ /* 0x0003e20000000200 */
[----:B------:R-:W-:Y:S01]  /*9700*/  @!PT LDS RZ, [RZ] ;  /* 0x00000000fffff984 */ /* 0x000fe20000000800 */
[----:B------:R-:W-:Y:S01]  /*9710*/  @!PT LDS RZ, [RZ] ;  /* 0x00000000fffff984 */ /* 0x000fe20000000800 */
[----:B------:R-:W-:Y:S01]  /*9720*/  @!PT LDS RZ, [RZ] ;  /* 0x00000000fffff984 */ /* 0x000fe20000000800 */
[----:B------:R-:W-:Y:S01]  /*9730*/  @!PT LDS RZ, [RZ] ;  /* 0x00000000fffff984 */ /* 0x000fe20000000800 */
[----:B------:R2:W-:Y:S07]  /*9740*/  MEMBAR.ALL.CTA ;  /* 0x0000000000007992 */ /* 0x0005ee0000008000 */
[----:B--2---:R-:W2:Y:S02]  /*9750*/  FENCE.VIEW.ASYNC.S ;  /* 0x00000000000073c6 */ /* 0x004ea40000000000 */
[----:B--2---:R-:W-:Y:S06]  /*9760*/  BAR.SYNC.DEFER_BLOCKING 0x1, 0x80 ;  /* 0x0042000000007b1d */ /* 0x004fec0000010000 */
[----:B------:R-:W-:Y:S05]  /*9770*/  @P1 BRA `(.L_x_107) ;  /* 0x00000004003c1947 */ /* 0x000fea0003800000 */
[----:B------:R-:W2:Y:S01]  /*9780*/  LDCU.64 UR4, c[0x0][0x348] ;  /* 0x00006900ff0477ac */ /* 0x000ea20008000a00 */
[----:B------:R-:W-:Y:S01]  /*9790*/  R2UR UR6, R245 ;  /* 0x00000000f50672ca */ /* 0x000fe200000e0000 */
[----:B------:R-:W-:Y:S02]  /*97a0*/  UIMAD UR61, UR54, 0xf0, URZ ;  /* 0x000000f0363d78a4 */ /* 0x000fe4000f8e02ff */
[----:B------:R-:W-:Y:S01]  /*97b0*/  USHF.L.U32 UR62, UR55, 0x6, URZ ;  /* 0x00000006373e7899 */ /* 0x000fe200080006ff */
[----:B------:R-:W-:Y:S01]  /*97c0*/  UMOV UR63, UR36 ;  /* 0x00000024003f7c82 */ /* 0x000fe20008000000 */
[----:B------:R-:W-:Y:S01]  /*97d0*/  UIADD3 UR57, UPT, UPT, UR61, 0x10, URZ ;  /* 0x000000103d397890 */ /* 0x000fe2000fffe0ff */
[----:B------:R-:W-:Y:S01]  /*97e0*/  UMOV UR59, UR36 ;  /* 0x00000024003b7c82 */ /* 0x000fe20008000000 */
[----:B------:R-:W-:Y:S06]  /*97f0*/  UIADD3 UR33, UPT, UPT, UR61, 0x20, URZ ;  /* 0x000000203d217890 */ /* 0x000fec000fffe0ff */
[----:B------:R-:W-:Y:S01]  /*9800*/  UIMAD UR74, UR6, 0x7800, UR76 ;  /* 0x00007800064a78a4 */ /* 0x000fe2000f8e024c */
[----:B------:R-:W-:Y:S01]  /*9810*/  UMOV UR58, UR62 ;  /* 0x0000003e003a7c82 */ /* 0x000fe20008000000 */
[----:B------:R-:W-:Y:S01]  /*9820*/  UMOV UR35, UR36 ;  /* 0x0000002400237c82 */ /* 0x000fe20008000000 */
[----:B--2---:R-:W-:Y:S02]  /*9830*/  UIADD3 UR64, UP0, UPT, UR4, 0x680, URZ ;  /* 0x0000068004407890 */ /* 0x004fe4000ff1e0ff */
[----:B------:R-:W-:Y:S02]  /*9840*/  UIADD3 UR60, UPT, UPT, UR74, 0x200, URZ ;  /* 0x000002004a3c7890 */ /* 0x000fe4000fffe0ff */
[----:B------:R-:W-:Y:S02]  /*9850*/  UIADD3.X UR65, UPT, UPT, URZ, UR5, URZ, UP0, !UPT ;  /* 0x00000005ff417290 */ /* 0x000fe400087fe4ff */
[----:B------:R-:W-:Y:S02]  /*9860*/  UIADD3 UR56, UPT, UPT, UR74, 0xa00, URZ ;  /* 0x00000a004a387890 */ /* 0x000fe4000fffe0ff */
[----:B------:R-:W-:Y:S01]  /*9870*/  UIADD3 UR32, UPT, UPT, UR74, 0x1200, URZ ;  /* 0x000012004a207890 */ /* 0x000fe2000fffe0ff */
[----:B------:R-:W-:Y:S01]  /*9880*/  UMOV UR34, UR62 ;  /* 0x0000003e00227c82 */ /* 0x000fe20008000000 */
[----:B------:R-:W-:Y:S03]  /*9890*/  UIADD3 UR29, UPT, UPT, UR61, 0x30, URZ ;  /* 0x000000303d1d7890 */ /* 0x000fe6000fffe0ff */
[----:B------:R-:W-:Y:S01]  /*98a0*/  UTMASTG.3D [UR60], [UR64] ;  /* 0x0000003c400073b5 */ /* 0x000fe20008010000 */
[----:B------:R-:W-:Y:S01]  /*98b0*/  UIADD3 UR28, UPT, UPT, UR74, 0x1a00, URZ ;  /* 0x00001a004a1c7890 */ /* 0x000fe2000fffe0ff */
[----:B------:R-:W-:Y:S01]  /*98c0*/  UMOV UR31, UR36 ;  /* 0x00000024001f7c82 */ /* 0x000fe20008000000 */
[----:B------:R-:W-:Y:S01]  /*98d0*/  UMOV UR30, UR62 ;  /* 0x0000003e001e7c82 */ /* 0x000fe20008000000 */
[----:B------:R-:W-:Y:S02]  /*98e0*/  UIADD3 UR25, UPT, UPT, UR61, 0x40, URZ ;  /* 0x000000403d197890 */ /* 0x000fe4000fffe0ff */
[----:B------:R-:W-:Y:S01]  /*98f0*/  UIADD3 UR24, UPT, UPT, UR74, 0x2200, URZ ;  /* 0x000022004a187890 */ /* 0x000fe2000fffe0ff */
[----:B------:R2:W-:Y:S01]  /*9900*/  UTMASTG.3D [UR56], [UR64] ;  /* 0x00000038400073b5 */ /* 0x0005e20008010000 */
[----:B------:R-:W-:Y:S01]  /*9910*/  UMOV UR27, UR36 ;  /* 0x00000024001b7c82 */ /* 0x000fe20008000000 */
[----:B------:R-:W-:Y:S01]  /*9920*/  UMOV UR26, UR62 ;  /* 0x0000003e001a7c82 */ /* 0x000fe20008000000 */
[----:B------:R-:W-:Y:S02]  /*9930*/  UIADD3 UR21, UPT, UPT, UR61, 0x50, URZ ;  /* 0x000000503d157890 */ /* 0x000fe4000fffe0ff */
[----:B------:R-:W-:Y:S01]  /*9940*/  UIADD3 UR20, UPT, UPT, UR74, 0x2a00, URZ ;  /* 0x00002a004a147890 */ /* 0x000fe2000fffe0ff */
        /* <DEDUP_REMOVED lines=18> */
[----:B--2---:R-:W-:Y:S01]  /*9a70*/  UMOV UR58, UR64 ;  /* 0x00000040003a7c82 */ /* 0x004fe20008000000 */
[----:B------:R-:W-:Y:S01]  /*9a80*/  UMOV UR59, UR65 ;  /* 0x00000041003b7c82 */ /* 0x000fe20008000000 */
[----:B------:R-:W-:Y:S01]  /*9a90*/  UIADD3 UR65, UPT, UPT, UR61, 0xa0, URZ ;  /* 0x000000a03d417890 */ /* 0x000fe2000fffe0ff */
[----:B------:R-:W-:Y:S01]  /*9aa0*/  UTMASTG.3D [UR32], [UR58] ;  /* 0x000000203a0073b5 */ /* 0x000fe20008010000 */
[----:B------:R-:W-:Y:S01]  /*9ab0*/  UIADD3 UR64, UPT, UPT, UR74, 0x5200, URZ ;  /* 0x000052004a407890 */ /* 0x000fe2000fffe0ff */
[----:B------:R-:W-:Y:S01]  /*9ac0*/  UMOV UR67, UR36 ;  /* 0x0000002400437c82 */ /* 0x000fe20008000000 */
[----:B------:R-:W-:Y:S01]  /*9ad0*/  UMOV UR66, UR62 ;  /* 0x0000003e00427c82 */ /* 0x000fe20008000000 */
[----:B------:R-:W-:Y:S02]  /*9ae0*/  UIADD3 UR69, UPT, UPT, UR61, 0xb0, URZ ;  /* 0x000000b03d457890 */ /* 0x000fe4000fffe0ff */
[----:B------:R-:W-:Y:S01]  /*9af0*/  UIADD3 UR68, UPT, UPT, UR74, 0x5a00, URZ ;  /* 0x00005a004a447890 */ /* 0x000fe2000fffe0ff */
[----:B------:R-:W-:Y:S01]  /*9b00*/  UTMASTG.3D [UR28], [UR58] ;  /* 0x0000001c3a0073b5 */ /* 0x000fe20008010000 */
[----:B------:R-:W-:Y:S01]  /*9b10*/  UMOV UR71, UR36 ;  /* 0x0000002400477c82 */ /* 0x000fe20008000000 */
[----:B------:R-:W-:Y:S01]  /*9b20*/  UMOV UR70, UR62 ;  /* 0x0000003e00467c82 */ /* 0x000fe20008000000 */
[----:B------:R-:W-:Y:S02]  /*9b30*/  UIADD3 UR73, UPT, UPT, UR61, 0xc0, URZ ;  /* 0x000000c03d497890 */ /* 0x000fe4000fffe0ff */
[----:B------:R-:W-:Y:S02]  /*9b40*/  UIADD3 UR72, UPT, UPT, UR74, 0x6200, URZ ;  /* 0x000062004a487890 */ /* 0x000fe4000fffe0ff */
[----:B------:R-:W-:Y:S01]  /*9b50*/  UIADD3 UR60, UPT, UPT, UR74, 0x7200, URZ ;  /* 0x000072004a3c7890 */ /* 0x000fe2000fffe0ff */
[----:B------:R-:W-:Y:S01]  /*9b60*/  UTMASTG.3D [UR24], [UR58] ;  /* 0x000000183a0073b5 */ /* 0x000fe20008010000 */
[----:B------:R-:W-:Y:S01]  /*9b70*/  UMOV UR75, UR36 ;  /* 0x00000024004b7c82 */ /* 0x000fe20008000000 */
[----:B------:R-:W-:Y:S01]  /*9b80*/  UTMASTG.3D [UR20], [UR58] ;  /* 0x000000143a0073b5 */ /* 0x000fe20008010000 */
[----:B------:R-:W-:Y:S01]  /*9b90*/  UTMASTG.3D [UR16], [UR58] ;  /* 0x000000103a0073b5 */ /* 0x000fe20008010000 */
[----:B------:R2:W-:Y:S01]  /*9ba0*/  UTMASTG.3D [UR12], [UR58] ;  /* 0x0000000c3a0073b5 */ /* 0x0005e20008010000 */
[----:B------:R3:W-:Y:S01]  /*9bb0*/  UTMASTG.3D [UR8], [UR58] ;  /* 0x000000083a0073b5 */ /* 0x0007e20008010000 */
[----:B------:R3:W-:Y:S01]  /*9bc0*/  UTMASTG.3D [UR4], [UR58] ;  /* 0x000000043a0073b5 */ /* 0x0007e20008010000 */
[----:B------:R3:W-:Y:S01]  /*9bd0*/  UTMASTG.3D [UR64], [UR58] ;  /* 0x000000403a0073b5 */ /* 0x0007e20008010000 */
[----:B------:R3:W-:Y:S01]  /*9be0*/  UTMASTG.3D [UR68], [UR58] ;  /* 0x000000443a0073b5 */ /* 0x0007e20008010000 */
[----:B--2---:R-:W-:Y:S02]  /*9bf0*/  UIADD3 UR12, UPT, UPT, UR74, 0x6a00, URZ ;  /* 0x00006a004a0c7890 */ /* 0x004fe4000fffe0ff */
[----:B------:R-:W-:Y:S01]  /*9c00*/  UIADD3 UR13, UPT, UPT, UR61, 0xd0, URZ ;  /* 0x000000d03d0d7890 */ /* 0x000fe2000fffe0ff */
[----:B------:R-:W-:Y:S01]  /*9c10*/  UMOV UR74, UR62 ;  /* 0x0000003e004a7c82 */ /* 0x000fe20008000000 */
[----:B------:R-:W-:Y:S01]  /*9c20*/  UIADD3 UR61, UPT, UPT, UR61, 0xe0, URZ ;  /* 0x000000e03d3d7890 */ /* 0x000fe2000fffe0ff */
[----:B------:R3:W-:Y:S06]  /*9c30*/  UTMASTG.3D [UR72], [UR58] ;  /* 0x000000483a0073b5 */ /* 0x0007ec0008010000 */
[----:B------:R3:W-:Y:S02]  /*9c40*/  UTMASTG.3D [UR12], [UR58] ;  /* 0x0000000c3a0073b5 */ /* 0x0007e40008010000 */
[----:B------:R3:W-:Y:S02]  /*9c50*/  UTMASTG.3D [UR60], [UR58] ;  /* 0x0000003c3a0073b5 */ /* 0x0007e40008010000 */
[----:B---3--:R0:W-:Y:S02]  /*9c60*/  UTMACMDFLUSH ;  /* 0x00000000000079b7 */ /* 0x0081e40000000000 */
.L_x_107:
[----:B------:R-:W-:Y:S05]  /*9c70*/  BSYNC.RECONVERGENT B0 ;  /* 0x0000000000007941 */ /* 0x000fea0003800200 */
.L_x_106:
[----:B------:R-:W-:Y:S04]  /*9c80*/  BSSY.RECONVERGENT B0, `(.L_x_108) ;  /* 0x0000003000007945 */ /* 0x000fe80003800200 */
[----:B------:R-:W-:Y:S05]  /*9c90*/  @P0 BRA `(.L_x_109) ;  /* 0x0000000000040947 */ /* 0x000fea0003800000 */
[----:B------:R-:W-:Y:S04]  /*9ca0*/  DEPBAR.LE SB0, 0x0 ;  /* 0x000080000000791a */ /* 0x000fe80000000000 */
.L_x_109:
[----:B------:R-:W-:Y:S05]  /*9cb0*/  BSYNC.RECONVERGENT B0 ;  /* 0x0000000000007941 */ /* 0x000fea0003800200 */
.L_x_108:
[----:B-1----:R-:W2:Y:S01]  /*9cc0*/  LDL.LU R0, [R1+0x8] ;  /* 0x0000080001007983 */ /* 0x002ea20000300800 */
[----:B------:R-:W-:Y:S01]  /*9cd0*/  BAR.SYNC.DEFER_BLOCKING 0x1, 0x80 ;  /* 0x0042000000007b1d */ /* 0x000fe20000010000 */
[----:B--2---:R-:W-:Y:S11]  /*9ce0*/  R2UR UR4, R0 ;  /* 0x00000000000472ca */ /* 0x004ff600000e0000 */
[----:B------:R-:W-:Y:S02]  /*9cf0*/  @!UPT UIADD3 URZ, UPT, UPT, URZ, URZ, URZ ;  /* 0x000000fffffff290 */ /* 0x000fe4000fffe0ff */
[----:B------:R-:W-:Y:S04]  /*9d00*/  UIADD3 UR4, UPT, UPT, UR4, 0x1, URZ ;  /* 0x0000000104047890 */ /* 0x000fe8000fffe0ff */
[----:B------:R-:W-:Y:S02]  /*9d10*/  UISETP.NE.AND UP0, UPT, UR4, URZ, UPT ;  /* 0x000000ff0400728c */ /* 0x000fe4000bf05270 */
[----:B------:R-:W-:Y:S05]  /*9d20*/  MOV R0, UR4 ;  /* 0x0000000400007c02 */ /* 0x000fea0008000f00 */
[----:B------:R1:W-:Y:S02]  /*9d30*/  STL [R1+0x8], R0 ;  /* 0x0000080001007387 */ /* 0x0003e40000100800 */
[----:B------:R-:W-:Y:S05]  /*9d40*/  BRA.U !UP0, `(.L_x_110) ;  /* 0x00000001083c7547 */ /* 0x000fea000b800000 */
[----:B------:R-:W2:Y:S04]  /*9d50*/  LDL.LU R3, [R1] ;  /* 0x0000000001037983 */ /* 0x000ea80000300800 */
[----:B-1----:R-:W3:Y:S02]  /*9d60*/  LDL.LU R0, [R1+0x4] ;  /* 0x0000040001007983 */ /* 0x002ee40000300800 */
[----:B---3--:R-:W-:Y:S02]  /*9d70*/  R2UR UR4, R0 ;  /* 0x00000000000472ca */ /* 0x008fe400000e0000 */
[----:B--2---:R-:W-:Y:S02]  /*9d80*/  ISETP.NE.AND P0, PT, R3, RZ, PT ;  /* 0x000000ff0300720c */ /* 0x004fe40003f05270 */
[----:B------:R-:W1:Y:S09]  /*9d90*/  S2R R3, SR_CgaCtaId ;  /* 0x0000000000037919 */ /* 0x000e720000008800 */
[----:B------:R-:W-:Y:S01]  /*9da0*/  IMAD.U32 R0, RZ, RZ, UR4 ;  /* 0x00000004ff007e24 */ /* 0x000fe2000f8e00ff */
[----:B------:R-:W-:Y:S04]  /*9db0*/  UIADD3 UR4, UPT, UPT, UR4, 0x1, URZ ;  /* 0x0000000104047890 */ /* 0x000fe8000fffe0ff */
[----:B------:R-:W-:Y:S01]  /*9dc0*/  @P0 LEA R0, R0, UR76, 0x3 ;  /* 0x0000004c00000c11 */ /* 0x000fe2000f8e18ff */
[----:B------:R-:W-:Y:S04]  /*9dd0*/  UISETP.NE.AND UP0, UPT, UR4, 0x2, UPT ;  /* 0x000000020400788c */ /* 0x000fe8000bf05270 */
[----:B------:R-:W-:Y:S01]  /*9de0*/  @P0 VIADD R0, R0, 0x50 ;  /* 0x0000005000000836 */ /* 0x000fe20000000000 */
[----:B------:R-:W-:Y:S04]  /*9df0*/  USEL UR4, UR4, URZ, UP0 ;  /* 0x000000ff04047287 */ /* 0x000fe80008000000 */
[----:B-1----:R-:W-:Y:S04]  /*9e00*/  @P0 PRMT R0, R3, 0x654, R0 ;  /* 0x0000065403000816 */ /* 0x002fe80000000000 */
[----:B------:R1:W-:Y:S02]  /*9e10*/  @P0 SYNCS.ARRIVE.TRANS64.RED.A1T0 RZ, [R0+URZ], RZ ;  /* 0x000000ff00ff09a7 */ /* 0x0003e400081004ff */
[----:B-1----:R-:W-:Y:S05]  /*9e20*/  IMAD.U32 R0, RZ, RZ, UR4 ;  /* 0x00000004ff007e24 */ /* 0x002fea000f8e00ff */
[----:B------:R2:W-:Y:S02]  /*9e30*/  STL [R1+0x4], R0 ;  /* 0x0000040001007387 */ /* 0x0005e40000100800 */
.L_x_110:
[----:B------:R-:W-:Y:S01]  /*9e40*/  UISETP.NE.AND UP1, UPT, UR43, 0x4, UPT ;  /* 0x000000042b00788c */ /* 0x000fe2000bf25270 */
[----:B-12---:R-:W2:Y:S01]  /*9e50*/  LDL.LU R0, [R1+0xc] ;  /* 0x00000c0001007983 */ /* 0x006ea20000300800 */
[----:B------:R-:W-:Y:S01]  /*9e60*/  UIADD3 UR54, UPT, UPT, UR41, UR48, URZ ;  /* 0x0000003029367290 */ /* 0x000fe2000fffe0ff */
[----:B------:R-:W-:Y:S01]  /*9e70*/  R2UR UR10, R2 ;  /* 0x00000000020a72ca */ /* 0x000fe200000e0000 */
[----:B------:R-:W-:Y:S01]  /*9e80*/  USEL UR5, URZ, 0x1, UP1 ;  /* 0x00000001ff057887 */ /* 0x000fe20008800000 */
[----:B------:R-:W-:Y:S01]  /*9e90*/  R2UR UR4, R251 ;  /* 0x00000000fb0472ca */ /* 0x000fe200000e0000 */
[----:B------:R-:W-:Y:S01]  /*9ea0*/  UIADD3 UR55, UPT, UPT, UR42, UR49, URZ ;  /* 0x000000312a377290 */ /* 0x000fe2000fffe0ff */
[----:B------:R-:W-:Y:S01]  /*9eb0*/  R2UR UR9, R248 ;  /* 0x00000000f80972ca */ /* 0x000fe200000e0000 */
[----:B------:R-:W-:Y:S01]  /*9ec0*/  USEL UR43, UR43, URZ, UP1 ;  /* 0x000000ff2b2b7287 */ /* 0x000fe20008800000 */
[----:B------:R-:W-:Y:S02]  /*9ed0*/  R2UR UR8, R249 ;  /* 0x00000000f90872ca */ /* 0x000fe400000e0000 */
[----:B------:R-:W-:Y:S02]  /*9ee0*/  R2UR UR7, R250 ;  /* 0x00000000fa0772ca */ /* 0x000fe400000e0000 */
[----:B------:R-:W-:Y:S03]  /*9ef0*/  R2UR UR36, R252 ;  /* 0x00000000fc2472ca */ /* 0x000fe600000e0000 */
[----:B------:R-:W-:Y:S02]  /*9f00*/  UISETP.NE.AND UP2, UPT, UR10, 0x2, UPT ;  /* 0x000000020a00788c */ /* 0x000fe4000bf45270 */
[----:B------:R-:W-:Y:S02]  /*9f10*/  UISETP.NE.AND UP3, UPT, UR4, URZ, UPT ;  /* 0x000000ff0400728c */ /* 0x000fe4000bf65270 */
[----:B------:R-:W-:Y:S02]  /*9f20*/  USEL UR4, URZ, 0x1, UP2 ;  /* 0x00000001ff047887 */ /* 0x000fe40009000000 */
[----:B------:R-:W-:Y:S02]  /*9f30*/  USEL UR10, UR10, URZ, UP2 ;  /* 0x000000ff0a0a7287 */ /* 0x000fe40009000000 */
[----:B------:R-:W-:Y:S02]  /*9f40*/  ULOP3.LUT UR8, UR8, UR5, URZ, 0x3c, !UPT ;  /* 0x0000000508087292 */ /* 0x000fe4000f8e3cff */
[----:B------:R-:W-:Y:S02]  /*9f50*/  ULOP3.LUT UR7, UR7, UR4, URZ, 0x3c, !UPT ;  /* 0x0000000407077292 */ /* 0x000fe4000f8e3cff */
[----:B------:R-:W-:Y:S02]  /*9f60*/  IMAD.U32 R245, RZ, RZ, UR10 ;  /* 0x0000000afff57e24 */ /* 0x000fe4000f8e00ff */
[----:B------:R-:W-:Y:S02]  /*9f70*/  IMAD.U32 R249, RZ, RZ, UR8 ;  /* 0x00000008fff97e24 */ /* 0x000fe4000f8e00ff */
[----:B------:R-:W-:Y:S01]  /*9f80*/  IMAD.U32 R250, RZ, RZ, UR7 ;  /* 0x00000007fffa7e24 */ /* 0x000fe2000f8e00ff */
[----:B--2---:R-:W-:Y:S11]  /*9f90*/  R2UR UR11, R0 ;  /* 0x00000000000b72ca */ /* 0x004ff600000e0000 */
[----:B------:R-:W-:Y:S02]  /*9fa0*/  @!UPT UIADD3 URZ, UPT, UPT, URZ, URZ, URZ ;  /* 0x000000fffffff290 */ /* 0x000fe4000fffe0ff */
[----:B------:R-:W-:Y:S04]  /*9fb0*/  UISETP.NE.AND UP0, UPT, UR11, 0x2, UPT ;  /* 0x000000020b00788c */ /* 0x000fe8000bf05270 */
[----:B------:R-:W-:Y:S02]  /*9fc0*/  USEL UR6, URZ, 0x1, UP0 ;  /* 0x00000001ff067887 */ /* 0x000fe40008000000 */
[----:B------:R-:W-:Y:S02]  /*9fd0*/  USEL UR15, UR11, URZ, UP0 ;  /* 0x000000ff0b0f7287 */ /* 0x000fe40008000000 */
[----:B------:R-:W-:Y:S06]  /*9fe0*/  ULOP3.LUT UR9, UR9, UR6, URZ, 0x3c, !UPT ;  /* 0x0000000609097292 */ /* 0x000fec000f8e3cff */
[----:B------:R-:W-:Y:S01]  /*9ff0*/  IMAD.U32 R248, RZ, RZ, UR9 ;  /* 0x00000009fff87e24 */ /* 0x000fe2000f8e00ff */
[----:B------:R-:W-:Y:S06]  /*a000*/  BRA.U UP3, `(.L_x_111) ;  /* 0xffffffad03a07547 */ /* 0x000fec000b83ffff */
[----:B------:R-:W2:Y:S02]  /*a010*/  LDL.LU R0, [R1+0x10] ;  /* 0x0000100001007983 */ /* 0x000ea40000300800 */
[----:B--2---:R-:W-:-:S13]  /*a020*/  R2UR UR4, R0 ;  /* 0x00000000000472ca */ /* 0x004fda00000e0000 */
[----:B------:R-:W-:-:S09]  /*a030*/  UISETP.NE.AND UP0, UPT, UR4, URZ, UPT ;  /* 0x000000ff0400728c */ /* 0x000fd2000bf05270 */
[----:B------:R-:W-:Y:S05]  /*a040*/  BRA.U !UP0, `(.L_x_112) ;  /* 0x0000000108487547 */ /* 0x000fea000b800000 */
[----:B------:R-:W1:Y:S02]  /*a050*/  LDCU.64 UR4, c[0x0][0x890] ;  /* 0x00011200ff0477ac */ /* 0x000e640008000a00 */
[----:B-1----:R-:W-:-:S04]  /*a060*/  UISETP.NE.U32.AND UP0, UPT, UR4, URZ, UPT ;  /* 0x000000ff0400728c */ /* 0x002fc8000bf05070 */
[----:B------:R-:W-:-:S09]  /*a070*/  UISETP.NE.AND.EX UP0, UPT, UR5, URZ, UPT, UP0 ;  /* 0x000000ff0500728c */ /* 0x000fd2000bf05300 */
[----:B------:R-:W-:Y:S05]  /*a080*/  BRA.U UP0, `(.L_x_113) ;  /* 0x00000001000c7547 */ /* 0x000fea000b800000 */
[----:B------:R-:W-:-:S13]  /*a090*/  FSETP.NEU.AND P0, PT, R137, RZ, PT ;  /* 0x000000ff8900720b */ /* 0x000fda0003f0d000 */
[----:B------:R-:W-:Y:S05]  /*a0a0*/  @!P0 EXIT ;  /* 0x000000000000894d */ /* 0x000fea0003800000 */
[----:B------:R-:W-:Y:S05]  /*a0b0*/  BRA `(.L_x_112) ;  /* 0x00000000002c7947 */ /* 0x000fea0003800000 */
.L_x_113:
[----:B------:R-:W-:Y:S01]  /*a0c0*/  LOP3.LUT P0, RZ, R244, 0xff, RZ, 0xc0, !PT ;  /* 0x000000fff4ff7812 */ /* 0x000fe2000780c0ff */
[----:B------:R-:W-:-:S12]  /*a0d0*/  BSSY.RECONVERGENT B0, `(.L_x_112) ;  /* 0x0000009000007945 */ /* 0x000fd80003800200 */
[----:B------:R-:W-:Y:S05]  /*a0e0*/  @P0 BRA `(.L_x_114) ;  /* 0x0000000000140947 */ /* 0x000fea0003800000 */
[----:B------:R-:W1:Y:S02]  /*a0f0*/  LDCU.64 UR4, c[0x0][0x888] ;  /* 0x00011100ff0477ac */ /* 0x000e640008000a00 */
[----:B-1----:R-:W-:-:S04]  /*a100*/  ISETP.NE.U32.AND P0, PT, RZ, UR4, PT ;  /* 0x00000004ff007c0c */ /* 0x002fc8000bf05070 */
[----:B------:R-:W-:-:S13]  /*a110*/  ISETP.NE.AND.EX P0, PT, RZ, UR5, PT, P0 ;  /* 0x00000005ff007c0c */ /* 0x000fda000bf05300 */
[----:B------:R-:W-:Y:S05]  /*a120*/  @!P0 EXIT ;  /* 0x000000000000894d */ /* 0x000fea0003800000 */
[----:B------:R-:W-:Y:S05]  /*a130*/  BRA `(.L_x_115) ;  /* 0x0000000000087947 */ /* 0x000fea0003800000 */
.L_x_114:
[----:B------:R-:W-:-:S13]  /*a140*/  FSETP.NEU.AND P0, PT, R137, RZ, PT ;  /* 0x000000ff8900720b */ /* 0x000fda0003f0d000 */
[----:B------:R-:W-:Y:S05]  /*a150*/  @!P0 EXIT ;  /* 0x000000000000894d */ /* 0x000fea0003800000 */
.L_x_115:
[----:B------:R-:W-:Y:S05]  /*a160*/  BSYNC.RECONVERGENT B0 ;  /* 0x0000000000007941 */ /* 0x000fea0003800200 */
.L_x_112:
[----:B------:R-:W-:-:S04]  /*a170*/  DEPBAR.LE SB0, 0x0 ;  /* 0x000080000000791a */ /* 0x000fc80000000000 */
[----:B------:R-:W-:Y:S05]  /*a180*/  EXIT ;  /* 0x000000000000794d */ /* 0x000fea0003800000 */
.L_x_19:
[----:B--2---:R2:W3:Y:S02]  /*a190*/  SYNCS.PHASECHK.TRANS64.TRYWAIT P0, [R2+URZ+0xe0], R3 ;  /* 0x0000e003020075a7 */ /* 0x0044e400080011ff */
[----:B---3--:R-:W-:Y:S05]  /*a1a0*/  @!P0 NANOSLEEP.SYNCS 0x989680 ;  /* 0x009896800000895d */ /* 0x008fea0003900000 */
[----:B------:R-:W3:Y:S02]  /*a1b0*/  @!P0 SYNCS.PHASECHK.TRANS64 P0, [R2+URZ+0xe0], R3 ;  /* 0x0000e003020085a7 */ /* 0x000ee400080010ff */
[----:B---3--:R-:W-:Y:S05]  /*a1c0*/  @!P0 BRA `(.L_x_19) ;  /* 0xfffffffc00f08947 */ /* 0x008fea000383ffff */
[----:B------:R-:W-:Y:S05]  /*a1d0*/  BRA `(.L_x_116) ;  /* 0xffffff7400307947 */ /* 0x000fea000383ffff */
.L_x_22:
[----:B------:R-:W-:Y:S07]  /*a1e0*/  MOV R4, UR33 ;  /* 0x0000002100047c02 */ /* 0x000fee0008000f00 */
.L_x_117:
[----:B-1----:R1:W2:Y:S02]  /*a1f0*/  SYNCS.PHASECHK.TRANS64.TRYWAIT P0, [R4+URZ+0x20], R2 ;  /* 0x00002002040075a7 */ /* 0x0022a400080011ff */
[----:B--2---:R-:W-:Y:S05]  /*a200*/  @!P0 NANOSLEEP.SYNCS 0x989680 ;  /* 0x009896800000895d */ /* 0x004fea0003900000 */
[----:B------:R-:W2:Y:S02]  /*a210*/  @!P0 SYNCS.PHASECHK.TRANS64 P0, [R4+URZ+0x20], R2 ;  /* 0x00002002040085a7 */ /* 0x000ea400080010ff */
[----:B--2---:R-:W-:Y:S05]  /*a220*/  @!P0 BRA `(.L_x_117) ;  /* 0xfffffffc00f08947 */ /* 0x004fea000383ffff */
[----:B------:R-:W-:Y:S05]  /*a230*/  BRA `(.L_x_21) ;  /* 0xffffff7400787947 */ /* 0x000fea000383ffff */
.L_x_28:
[----:B------:R-:W-:Y:S07]  /*a240*/  MOV R4, UR17 ;  /* 0x0000001100047c02 */ /* 0x000fee0008000f00 */
.L_x_118:
[----:B-1----:R1:W2:Y:S02]  /*a250*/  SYNCS.PHASECHK.TRANS64.TRYWAIT P0, [R4+URZ+0x20], R2 ;  /* 0x00002002040075a7 */ /* 0x0022a400080011ff */
[----:B--2---:R-:W-:Y:S05]  /*a260*/  @!P0 NANOSLEEP.SYNCS 0x989680 ;  /* 0x009896800000895d */ /* 0x004fea0003900000 */
[----:B------:R-:W2:Y:S02]  /*a270*/  @!P0 SYNCS.PHASECHK.TRANS64 P0, [R4+URZ+0x20], R2 ;  /* 0x00002002040085a7 */ /* 0x000ea400080010ff */
[----:B--2---:R-:W-:Y:S05]  /*a280*/  @!P0 BRA `(.L_x_118) ;  /* 0xfffffffc00f08947 */ /* 0x004fea000383ffff */
[----:B------:R-:W-:Y:S05]  /*a290*/  BRA `(.L_x_27) ;  /* 0xffffff7800207947 */ /* 0x000fea000383ffff */
.L_x_32:
[----:B-1----:R1:W2:Y:S02]  /*a2a0*/  SYNCS.PHASECHK.TRANS64.TRYWAIT P0, [R3+URZ+0x70], R2 ;  /* 0x00007002030075a7 */ /* 0x0022a400080011ff */
[----:B--2---:R-:W-:Y:S05]  /*a2b0*/  @!P0 NANOSLEEP.SYNCS 0x989680 ;  /* 0x009896800000895d */ /* 0x004fea0003900000 */
[----:B------:R-:W2:Y:S02]  /*a2c0*/  @!P0 SYNCS.PHASECHK.TRANS64 P0, [R3+URZ+0x70], R2 ;  /* 0x00007002030085a7 */ /* 0x000ea400080010ff */
[----:B--2---:R-:W-:Y:S05]  /*a2d0*/  @!P0 BRA `(.L_x_32) ;  /* 0xfffffffc00f08947 */ /* 0x004fea000383ffff */
[----:B------:R-:W-:Y:S05]  /*a2e0*/  BRA `(.L_x_119) ;  /* 0xffffff7800b07947 */ /* 0x000fea000383ffff */
.L_x_36:
[----:B------:R-:W-:-:S07]  /*a2f0*/  MOV R3, UR5 ;  /* 0x0000000500037c02 */ /* 0x000fce0008000f00 */
.L_x_120:
[----:B-1----:R1:W2:Y:S02]  /*a300*/  SYNCS.PHASECHK.TRANS64.TRYWAIT P0, [R3+URZ], R2 ;  /* 0x00000002030075a7 */ /* 0x0022a400080011ff */
[----:B--2---:R-:W-:Y:S05]  /*a310*/  @!P0 NANOSLEEP.SYNCS 0x989680 ;  /* 0x009896800000895d */ /* 0x004fea0003900000 */
[----:B------:R-:W2:Y:S02]  /*a320*/  @!P0 SYNCS.PHASECHK.TRANS64 P0, [R3+URZ], R2 ;  /* 0x00000002030085a7 */ /* 0x000ea400080010ff */
[----:B--2---:R-:W-:Y:S05]  /*a330*/  @!P0 BRA `(.L_x_120) ;  /* 0xfffffffc00f08947 */ /* 0x004fea000383ffff */
[----:B------:R-:W-:Y:S05]  /*a340*/  BRA `(.L_x_121) ;  /* 0xffffff8000547947 */ /* 0x000fea000383ffff */
.L_x_37:
[----:B------:R-:W-:-:S07]  /*a350*/  MOV R3, UR5 ;  /* 0x0000000500037c02 */ /* 0x000fce0008000f00 */
.L_x_122:
[----:B-1----:R1:W2:Y:S02]  /*a360*/  SYNCS.PHASECHK.TRANS64.TRYWAIT P0, [R3+URZ], R2 ;  /* 0x00000002030075a7 */ /* 0x0022a400080011ff */
[----:B--2---:R-:W-:Y:S05]  /*a370*/  @!P0 NANOSLEEP.SYNCS 0x989680 ;  /* 0x009896800000895d */ /* 0x004fea0003900000 */
[----:B------:R-:W2:Y:S02]  /*a380*/  @!P0 SYNCS.PHASECHK.TRANS64 P0, [R3+URZ], R2 ;  /* 0x00000002030085a7 */ /* 0x000ea400080010ff */
[----:B--2---:R-:W-:Y:S05]  /*a390*/  @!P0 BRA `(.L_x_122) ;  /* 0xfffffffc00f08947 */ /* 0x004fea000383ffff */
[----:B------:R-:W-:Y:S05]  /*a3a0*/  BRA `(.L_x_123) ;  /* 0xffffff8000607947 */ /* 0x000fea000383ffff */
.L_x_38:
[----:B------:R-:W-:-:S07]  /*a3b0*/  MOV R3, UR5 ;  /* 0x0000000500037c02 */ /* 0x000fce0008000f00 */
.L_x_124:
[----:B-1----:R1:W2:Y:S02]  /*a3c0*/  SYNCS.PHASECHK.TRANS64.TRYWAIT P0, [R3+URZ], R2 ;  /* 0x00000002030075a7 */ /* 0x0022a400080011ff */
[----:B--2---:R-:W-:Y:S05]  /*a3d0*/  @!P0 NANOSLEEP.SYNCS 0x989680 ;  /* 0x009896800000895d */ /* 0x004fea0003900000 */
[----:B------:R-:W2:Y:S02]  /*a3e0*/  @!P0 SYNCS.PHASECHK.TRANS64 P0, [R3+URZ], R2 ;  /* 0x00000002030085a7 */ /* 0x000ea400080010ff */
[----:B--2---:R-:W-:Y:S05]  /*a3f0*/  @!P0 BRA `(.L_x_124) ;  /* 0xfffffffc00f08947 */ /* 0x004fea000383ffff */
[----:B------:R-:W-:Y:S05]  /*a400*/  BRA `(.L_x_125) ;  /* 0xffffff80006c7947 */ /* 0x000fea000383ffff */
.L_x_41:
[----:B--2---:R2:W3:Y:S02]  /*a410*/  SYNCS.PHASECHK.TRANS64.TRYWAIT P0, [R0+URZ+0xd0], R2 ;  /* 0x0000d002000075a7 */ /* 0x0044e400080011ff */
[----:B---3--:R-:W-:Y:S05]  /*a420*/  @!P0 NANOSLEEP.SYNCS 0x989680 ;  /* 0x009896800000895d */ /* 0x008fea0003900000 */
[----:B------:R-:W3:Y:S02]  /*a430*/  @!P0 SYNCS.PHASECHK.TRANS64 P0, [R0+URZ+0xd0], R2 ;  /* 0x0000d002000085a7 */ /* 0x000ee400080010ff */
[----:B---3--:R-:W-:Y:S05]  /*a440*/  @!P0 BRA `(.L_x_41) ;  /* 0xfffffffc00f08947 */ /* 0x008fea000383ffff */
[----:B------:R-:W-:Y:S05]  /*a450*/  BRA `(.L_x_126) ;  /* 0xffffff8000d07947 */ /* 0x000fea000383ffff */
.L_x_42:
[----:B------:R-:W-:-:S07]  /*a460*/  MOV R3, UR5 ;  /* 0x0000000500037c02 */ /* 0x000fce0008000f00 */
.L_x_127:
[----:B--2---:R2:W3:Y:S02]  /*a470*/  SYNCS.PHASECHK.TRANS64.TRYWAIT P0, [R3+URZ+0x80], R2 ;  /* 0x00008002030075a7 */ /* 0x0044e400080011ff */
[----:B---3--:R-:W-:Y:S05]  /*a480*/  @!P0 NANOSLEEP.SYNCS 0x989680 ;  /* 0x009896800000895d */ /* 0x008fea0003900000 */
[----:B------:R-:W3:Y:S02]  /*a490*/  @!P0 SYNCS.PHASECHK.TRANS64 P0, [R3+URZ+0x80], R2 ;  /* 0x00008002030085a7 */ /* 0x000ee400080010ff */
[----:B---3--:R-:W-:Y:S05]  /*a4a0*/  @!P0 BRA `(.L_x_127) ;  /* 0xfffffffc00f08947 */ /* 0x008fea000383ffff */
[----:B------:R-:W-:Y:S05]  /*a4b0*/  BRA `(.L_x_128) ;  /* 0xffffff8000e07947 */ /* 0x000fea000383ffff */
.L_x_43:
[----:B--2---:R2:W3:Y:S02]  /*a4c0*/  SYNCS.PHASECHK.TRANS64.TRYWAIT P1, [R0+URZ+0x70], R2 ;  /* 0x00007002000075a7 */ /* 0x0044e400080211ff */
[----:B---3--:R-:W-:Y:S05]  /*a4d0*/  @!P1 NANOSLEEP.SYNCS 0x989680 ;  /* 0x009896800000995d */ /* 0x008fea0003900000 */
[----:B------:R-:W3:Y:S02]  /*a4e0*/  @!P1 SYNCS.PHASECHK.TRANS64 P1, [R0+URZ+0x70], R2 ;  /* 0x00007002000095a7 */ /* 0x000ee400080210ff */
[----:B---3--:R-:W-:Y:S05]  /*a4f0*/  @!P1 BRA `(.L_x_43) ;  /* 0xfffffffc00f09947 */ /* 0x008fea000383ffff */
[----:B------:R-:W-:Y:S05]  /*a500*/  BRA `(.L_x_129) ;  /* 0xffffff8400107947 */ /* 0x000fea000383ffff */
.L_x_46:
[----:B------:R-:W-:-:S07]  /*a510*/  MOV R2, UR5 ;  /* 0x0000000500027c02 */ /* 0x000fce0008000f00 */
.L_x_130:
[----:B--2---:R2:W3:Y:S02]  /*a520*/  SYNCS.PHASECHK.TRANS64.TRYWAIT P0, [R2+URZ+0x80], R0 ;  /* 0x00008000020075a7 */ /* 0x0044e400080011ff */
[----:B---3--:R-:W-:Y:S05]  /*a530*/  @!P0 NANOSLEEP.SYNCS 0x989680 ;  /* 0x009896800000895d */ /* 0x008fea0003900000 */
[----:B------:R-:W3:Y:S02]  /*a540*/  @!P0 SYNCS.PHASECHK.TRANS64 P0, [R2+URZ+0x80], R0 ;  /* 0x00008000020085a7 */ /* 0x000ee400080010ff */
[----:B---3--:R-:W-:Y:S05]  /*a550*/  @!P0 BRA `(.L_x_130) ;  /* 0xfffffffc00f08947 */ /* 0x008fea000383ffff */
[----:B------:R-:W-:Y:S05]  /*a560*/  BRA `(.L_x_45) ;  /* 0xffffff8400647947 */ /* 0x000fea000383ffff */
.L_x_53:
[----:B-1----:R1:W2:Y:S02]  /*a570*/  SYNCS.PHASECHK.TRANS64.TRYWAIT P1, [R3+URZ+0x70], R4 ;  /* 0x00007004030075a7 */ /* 0x0022a400080211ff */
[----:B--2---:R-:W-:Y:S05]  /*a580*/  @!P1 NANOSLEEP.SYNCS 0x989680 ;  /* 0x009896800000995d */ /* 0x004fea0003900000 */
[----:B------:R-:W2:Y:S02]  /*a590*/  @!P1 SYNCS.PHASECHK.TRANS64 P1, [R3+URZ+0x70], R4 ;  /* 0x00007004030095a7 */ /* 0x000ea400080210ff */
[----:B--2---:R-:W-:Y:S05]  /*a5a0*/  @!P1 BRA `(.L_x_53) ;  /* 0xfffffffc00f09947 */ /* 0x004fea000383ffff */
[----:B------:R-:W-:Y:S05]  /*a5b0*/  BRA `(.L_x_131) ;  /* 0xffffff8800d87947 */ /* 0x000fea000383ffff */
.L_x_54:
[----:B------:R-:W-:-:S07]  /*a5c0*/  MOV R4, UR14 ;  /* 0x0000000e00047c02 */ /* 0x000fce0008000f00 */
.L_x_132:
[----:B-1----:R1:W2:Y:S02]  /*a5d0*/  SYNCS.PHASECHK.TRANS64.TRYWAIT P0, [R4+URZ+0xb0], R3 ;  /* 0x0000b003040075a7 */ /* 0x0022a400080011ff */
[----:B--2---:R-:W-:Y:S05]  /*a5e0*/  @!P0 NANOSLEEP.SYNCS 0x989680 ;  /* 0x009896800000895d */ /* 0x004fea0003900000 */
[----:B------:R-:W2:Y:S02]  /*a5f0*/  @!P0 SYNCS.PHASECHK.TRANS64 P0, [R4+URZ+0xb0], R3 ;  /* 0x0000b003040085a7 */ /* 0x000ea400080010ff */
[----:B--2---:R-:W-:Y:S05]  /*a600*/  @!P0 BRA `(.L_x_132) ;  /* 0xfffffffc00f08947 */ /* 0x004fea000383ffff */
[----:B------:R-:W-:Y:S05]  /*a610*/  BRA `(.L_x_133) ;  /* 0xffffff8c00207947 */ /* 0x000fea000383ffff */
.L_x_57:
[----:B------:R-:W-:Y:S07]  /*a620*/  MOV R3, UR7 ;  /* 0x0000000700037c02 */ /* 0x000fee0008000f00 */
.L_x_134:
[----:B-1----:R1:W2:Y:S02]  /*a630*/  SYNCS.PHASECHK.TRANS64.TRYWAIT P0, [R3+URZ], R2 ;  /* 0x00000002030075a7 */ /* 0x0022a400080011ff */
[----:B--2---:R-:W-:Y:S05]  /*a640*/  @!P0 NANOSLEEP.SYNCS 0x989680 ;  /* 0x009896800000895d */ /* 0x004fea0003900000 */
[----:B------:R-:W2:Y:S02]  /*a650*/  @!P0 SYNCS.PHASECHK.TRANS64 P0, [R3+URZ], R2 ;  /* 0x00000002030085a7 */ /* 0x000ea400080010ff */
[----:B--2---:R-:W-:Y:S05]  /*a660*/  @!P0 BRA `(.L_x_134) ;  /* 0xfffffffc00f08947 */ /* 0x004fea000383ffff */
[----:B------:R-:W-:Y:S05]  /*a670*/  BRA `(.L_x_56) ;  /* 0xffffff8c003c7947 */ /* 0x000fea000383ffff */
.L_x_60:
[----:B------:R-:W-:-:S07]  /*a680*/  MOV R2, UR5 ;  /* 0x0000000500027c02 */ /* 0x000fce0008000f00 */
.L_x_135:
[----:B--2---:R2:W3:Y:S02]  /*a690*/  SYNCS.PHASECHK.TRANS64.TRYWAIT P0, [R2+URZ], R0 ;  /* 0x00000000020075a7 */ /* 0x0044e400080011ff */
[----:B---3--:R-:W-:Y:S05]  /*a6a0*/  @!P0 NANOSLEEP.SYNCS 0x989680 ;  /* 0x009896800000895d */ /* 0x008fea0003900000 */
[----:B------:R-:W3:Y:S02]  /*a6b0*/  @!P0 SYNCS.PHASECHK.TRANS64 P0, [R2+URZ], R0 ;  /* 0x00000000020085a7 */ /* 0x000ee400080010ff */
[----:B---3--:R-:W-:Y:S05]  /*a6c0*/  @!P0 BRA `(.L_x_135) ;  /* 0xfffffffc00f08947 */ /* 0x008fea000383ffff */
[----:B------:R-:W-:Y:S05]  /*a6d0*/  BRA `(.L_x_136) ;  /* 0xffffff90001c7947 */ /* 0x000fea000383ffff */
.L_x_61:
[----:B------:R-:W-:-:S07]  /*a6e0*/  MOV R3, UR5 ;  /* 0x0000000500037c02 */ /* 0x000fce0008000f00 */
.L_x_137:
[----:B--2---:R2:W3:Y:S02]  /*a6f0*/  SYNCS.PHASECHK.TRANS64.TRYWAIT P0, [R3+URZ], R2 ;  /* 0x00000002030075a7 */ /* 0x0044e400080011ff */
[----:B---3--:R-:W-:Y:S05]  /*a700*/  @!P0 NANOSLEEP.SYNCS 0x989680 ;  /* 0x009896800000895d */ /* 0x008fea0003900000 */
[----:B------:R-:W3:Y:S02]  /*a710*/  @!P0 SYNCS.PHASECHK.TRANS64 P0, [R3+URZ], R2 ;  /* 0x00000002030085a7 */ /* 0x000ee400080010ff */
[----:B---3--:R-:W-:Y:S05]  /*a720*/  @!P0 BRA `(.L_x_137) ;  /* 0xfffffffc00f08947 */ /* 0x008fea000383ffff */
[----:B------:R-:W-:Y:S05]  /*a730*/  BRA `(.L_x_138) ;  /* 0xffffff9000287947 */ /* 0x000fea000383ffff */
.L_x_62:
[----:B------:R-:W-:-:S07]  /*a740*/  MOV R3, UR5 ;  /* 0x0000000500037c02 */ /* 0x000fce0008000f00 */
.L_x_139:
[----:B--2---:R2:W3:Y:S02]  /*a750*/  SYNCS.PHASECHK.TRANS64.TRYWAIT P0, [R3+URZ], R2 ;  /* 0x00000002030075a7 */ /* 0x0044e400080011ff */
[----:B---3--:R-:W-:Y:S05]  /*a760*/  @!P0 NANOSLEEP.SYNCS 0x989680 ;  /* 0x009896800000895d */ /* 0x008fea0003900000 */
[----:B------:R-:W3:Y:S02]  /*a770*/  @!P0 SYNCS.PHASECHK.TRANS64 P0, [R3+URZ], R2 ;  /* 0x00000002030085a7 */ /* 0x000ee400080010ff */
[----:B---3--:R-:W-:Y:S05]  /*a780*/  @!P0 BRA `(.L_x_139) ;  /* 0xfffffffc00f08947 */ /* 0x008fea000383ffff */
[----:B------:R-:W-:Y:S05]  /*a790*/  BRA `(.L_x_140) ;  /* 0xffffff9000347947 */ /* 0x000fea000383ffff */
.L_x_63:
[----:B--2---:R-:W-:-:S07]  /*a7a0*/  MOV R2, UR6 ;  /* 0x0000000600027c02 */ /* 0x004fce0008000f00 */
.L_x_141:
[----:B--2---:R2:W3:Y:S02]  /*a7b0*/  SYNCS.PHASECHK.TRANS64.TRYWAIT P0, [R2+URZ], R0 ;  /* 0x00000000020075a7 */ /* 0x0044e400080011ff */
[----:B---3--:R-:W-:Y:S05]  /*a7c0*/  @!P0 NANOSLEEP.SYNCS 0x989680 ;  /* 0x009896800000895d */ /* 0x008fea0003900000 */
[----:B------:R-:W3:Y:S02]  /*a7d0*/  @!P0 SYNCS.PHASECHK.TRANS64 P0, [R2+URZ], R0 ;  /* 0x00000000020085a7 */ /* 0x000ee400080010ff */
[----:B---3--:R-:W-:Y:S05]  /*a7e0*/  @!P0 BRA `(.L_x_141) ;  /* 0xfffffffc00f08947 */ /* 0x008fea000383ffff */
[----:B------:R-:W-:Y:S05]  /*a7f0*/  BRA `(.L_x_142) ;  /* 0xffffff9000407947 */ /* 0x000fea000383ffff */
.L_x_68:
[----:B--2---:R2:W4:Y:S02]  /*a800*/  SYNCS.PHASECHK.TRANS64.TRYWAIT P0, [R2+URZ+0x70], R0 ;  /* 0x00007000020075a7 */ /* 0x00452400080011ff */
[----:B----4-:R-:W-:Y:S05]  /*a810*/  @!P0 NANOSLEEP.SYNCS 0x989680 ;  /* 0x009896800000895d */ /* 0x010fea0003900000 */
[----:B------:R-:W4:Y:S02]  /*a820*/  @!P0 SYNCS.PHASECHK.TRANS64 P0, [R2+URZ+0x70], R0 ;  /* 0x00007000020085a7 */ /* 0x000f2400080010ff */
[----:B----4-:R-:W-:Y:S05]  /*a830*/  @!P0 BRA `(.L_x_68) ;  /* 0xfffffffc00f08947 */ /* 0x010fea000383ffff */
[----:B------:R-:W-:Y:S05]  /*a840*/  BRA `(.L_x_143) ;  /* 0xffffff9400607947 */ /* 0x000fea000383ffff */
.L_x_71:
[----:B------:R-:W-:Y:S07]  /*a850*/  MOV R2, UR6 ;  /* 0x0000000600027c02 */ /* 0x000fee0008000f00 */
.L_x_144:
[----:B-1----:R1:W2:Y:S02]  /*a860*/  SYNCS.PHASECHK.TRANS64.TRYWAIT P1, [R2+URZ+0x68], R0 ;  /* 0x00006800020075a7 */ /* 0x0022a400080211ff */
[----:B--2---:R-:W-:Y:S05]  /*a870*/  @!P1 NANOSLEEP.SYNCS 0x989680 ;  /* 0x009896800000995d */ /* 0x004fea0003900000 */
[----:B------:R-:W2:Y:S02]  /*a880*/  @!P1 SYNCS.PHASECHK.TRANS64 P1, [R2+URZ+0x68], R0 ;  /* 0x00006800020095a7 */ /* 0x000ea400080210ff */
[----:B--2---:R-:W-:Y:S05]  /*a890*/  @!P1 BRA `(.L_x_144) ;  /* 0xfffffffc00f09947 */ /* 0x004fea000383ffff */
[----:B------:R-:W-:Y:S05]  /*a8a0*/  BRA `(.L_x_70) ;  /* 0xffffff9800d07947 */ /* 0x000fea000383ffff */
.L_x_74:
[----:B------:R-:W-:Y:S07]  /*a8b0*/  MOV R3, UR5 ;  /* 0x0000000500037c02 */ /* 0x000fee0008000f00 */
.L_x_145:
[----:B-1----:R1:W2:Y:S02]  /*a8c0*/  SYNCS.PHASECHK.TRANS64.TRYWAIT P2, [R3+URZ+0x50], R2 ;  /* 0x00005002030075a7 */ /* 0x0022a400080411ff */
[----:B--2---:R-:W-:Y:S05]  /*a8d0*/  @!P2 NANOSLEEP.SYNCS 0x989680 ;  /* 0x009896800000a95d */ /* 0x004fea0003900000 */
[----:B------:R-:W2:Y:S02]  /*a8e0*/  @!P2 SYNCS.PHASECHK.TRANS64 P2, [R3+URZ+0x50], R2 ;  /* 0x000050020300a5a7 */ /* 0x000ea400080410ff */
[----:B--2---:R-:W-:Y:S05]  /*a8f0*/  @!P2 BRA `(.L_x_145) ;  /* 0xfffffffc00f0a947 */ /* 0x004fea000383ffff */
[----:B------:R-:W-:Y:S05]  /*a900*/  BRA `(.L_x_146) ;  /* 0xffffff9c00287947 */ /* 0x000fea000383ffff */
.L_x_76:
[----:B------:R-:W-:-:S07]  /*a910*/  MOV R2, UR4 ;  /* 0x0000000400027c02 */ /* 0x000fce0008000f00 */
.L_x_147:
[----:B-1----:R1:W4:Y:S02]  /*a920*/  SYNCS.PHASECHK.TRANS64.TRYWAIT P0, [R2+URZ], R0 ;  /* 0x00000000020075a7 */ /* 0x00232400080011ff */
[----:B----4-:R-:W-:Y:S05]  /*a930*/  @!P0 NANOSLEEP.SYNCS 0x989680 ;  /* 0x009896800000895d */ /* 0x010fea0003900000 */
[----:B------:R-:W4:Y:S02]  /*a940*/  @!P0 SYNCS.PHASECHK.TRANS64 P0, [R2+URZ], R0 ;  /* 0x00000000020085a7 */ /* 0x000f2400080010ff */
[----:B----4-:R-:W-:Y:S05]  /*a950*/  @!P0 BRA `(.L_x_147) ;  /* 0xfffffffc00f08947 */ /* 0x010fea000383ffff */
[----:B------:R-:W-:Y:S05]  /*a960*/  BRA `(.L_x_148) ;  /* 0xffffffa000a07947 */ /* 0x000fea000383ffff */
.L_x_78:
[----:B------:R-:W-:Y:S07]  /*a970*/  MOV R2, UR4 ;  /* 0x0000000400027c02 */ /* 0x000fee0008000f00 */
.L_x_149:
[----:B-1----:R1:W2:Y:S02]  /*a980*/  SYNCS.PHASECHK.TRANS64.TRYWAIT P0, [R2+URZ+0x70], R0 ;  /* 0x00007000020075a7 */ /* 0x0022a400080011ff */
[----:B--2---:R-:W-:Y:S05]  /*a990*/  @!P0 NANOSLEEP.SYNCS 0x989680 ;  /* 0x009896800000895d */ /* 0x004fea0003900000 */
[----:B------:R-:W2:Y:S02]  /*a9a0*/  @!P0 SYNCS.PHASECHK.TRANS64 P0, [R2+URZ+0x70], R0 ;  /* 0x00007000020085a7 */ /* 0x000ea400080010ff */
[----:B--2---:R-:W-:Y:S05]  /*a9b0*/  @!P0 BRA `(.L_x_149) ;  /* 0xfffffffc00f08947 */ /* 0x004fea000383ffff */
[----:B------:R-:W-:Y:S05]  /*a9c0*/  BRA `(.L_x_150) ;  /* 0xffffffa400587947 */ /* 0x000fea000383ffff */
.L_x_88:
[----:B-1----:R1:W3:Y:S02]  /*a9d0*/  SYNCS.PHASECHK.TRANS64.TRYWAIT P1, [R9+URZ+0x40], R0 ;  /* 0x00004000090075a7 */ /* 0x0022e400080211ff */
[----:B---3--:R-:W-:Y:S05]  /*a9e0*/  @!P1 NANOSLEEP.SYNCS 0x989680 ;  /* 0x009896800000995d */ /* 0x008fea0003900000 */
[----:B------:R-:W3:Y:S02]  /*a9f0*/  @!P1 SYNCS.PHASECHK.TRANS64 P1, [R9+URZ+0x40], R0 ;  /* 0x00004000090095a7 */ /* 0x000ee400080210ff */
[----:B---3--:R-:W-:Y:S05]  /*aa00*/  @!P1 BRA `(.L_x_88) ;  /* 0xfffffffc00f09947 */ /* 0x008fea000383ffff */
[----:B------:R-:W-:Y:S05]  /*aa10*/  BRA `(.L_x_87) ;  /* 0xffffffb400747947 */ /* 0x000fea000383ffff */
.L_x_90:
[----:B--2---:R2:W1:Y:S02]  /*aa20*/  SYNCS.PHASECHK.TRANS64.TRYWAIT P0, [R8+URZ+0x90], R7 ;  /* 0x00009007080075a7 */ /* 0x00446400080011ff */
[----:B-1----:R-:W-:Y:S05]  /*aa30*/  @!P0 NANOSLEEP.SYNCS 0x989680 ;  /* 0x009896800000895d */ /* 0x002fea0003900000 */
[----:B------:R-:W1:Y:S02]  /*aa40*/  @!P0 SYNCS.PHASECHK.TRANS64 P0, [R8+URZ+0x90], R7 ;  /* 0x00009007080085a7 */ /* 0x000e6400080010ff */
[----:B-1----:R-:W-:Y:S05]  /*aa50*/  @!P0 BRA `(.L_x_90) ;  /* 0xfffffffc00f08947 */ /* 0x002fea000383ffff */
[----:B------:R-:W-:Y:S05]  /*aa60*/  BRA `(.L_x_89) ;  /* 0xffffffb800387947 */ /* 0x000fea000383ffff */
        .weak           $__internal_0_$__cuda_sm10x_tcgen05_guardrail_trap_col_being_dealloced_not_returned_by_alloc
        .type           $__internal_0_$__cuda_sm10x_tcgen05_guardrail_trap_col_being_dealloced_not_returned_by_alloc,@function
        .size           $__internal_0_$__cuda_sm10x_tcgen05_guardrail_trap_col_being_dealloced_not_returned_by_alloc,($__internal_1_$__cuda_sm10x_tcgen05_guardrail_trap_phase_invalid_during_alloc - $__internal_0_$__cuda_sm10x_tcgen05_guardrail_trap_col_being_dealloced_not_returned_by_alloc)
$__internal_0_$__cuda_sm10x_tcgen05_guardrail_trap_col_being_dealloced_not_returned_by_alloc:
[----:B------:R-:W-:Y:S05]  /*aa70*/  BPT.TRAP 0x1 ;  /* 0x000000040000795c */ /* 0x000fea0000300000 */
[----:B------:R-:W-:-:S04]  /*aa80*/  HFMA2 R3, -RZ, RZ, 0, 0 ;  /* 0x00000000ff037431 */ /* 0x000fc800000001ff */
[----:B------:R-:W-:Y:S05]  /*aa90*/  RET.REL.NODEC R2 `(_ZN7cutlass13device_kernelINS_4gemm6kernel13GemmUniversalIN4cute5tupleIJiiiiEEENS1_10collective13CollectiveMmaINS1_35MainloopSm100TmaUmmaWarpSpecializedILi4ELi2ELi4ENS5_IJNS4_1CILi1EEESB_SB_EEEEENS5_IJNSA_ILi64EEENSA_ILi240EEESE_EEENS_10bfloat16_tENS5_IJlSB_lEEESH_SI_NS4_8TiledMMAINS4_8MMA_AtomIJNS4_20SM100_MMA_F16BF16_SSISH_SH_fLi64ELi240ELNS4_4UMMA5MajorE0ELSN_0ELNSM_7ScaleInE0ELSO_0EEEEEENS4_6LayoutISC_NS5_IJNSA_ILi0EEESS_SS_EEEEENS5_IJNS4_10UnderscoreESV_SV_EEEEENS4_13SM90_TMA_LOADENS4_14ComposedLayoutINS4_7SwizzleILi3ELi4ELi3EEENS4_18smem_ptr_flag_bitsILi16EEENSR_INS5_IJNSA_ILi8EEESE_EEENS5_IJSE_SB_EEEEEEEvNS4_8identityESY_S18_vS19_EENS_8epilogue10collective18CollectiveEpilogueINS1B_23Sm100TmaWarpSpecializedILi2ELi1ELi120ELb1ELb0EEEJSG_NS5_IJNSR_ISE_SB_EENSR_ISF_SB_EEEEESH_SI_SH_SI_NS1B_6fusion15FusionCallbacksIS1F_NS1J_17LinearCombinationISH_fSH_fLNS_15FloatRoundStyleE2EEESG_S1I_JEEENS4_5SM1004TMEM4LOAD26SM100_TMEM_LOAD_16dp256b2xESY_NSZ_INS10_ILi1ELi4ELi3EEES13_NSR_INS5_IJS14_NSA_ILi16EEEEEENS5_IJS1U_SB_EEEEEEENS4_17SM75_U32x4_LDSM_NENS4_14SM90_TMA_STOREES1Y_NS4_17SM90_U32x4_STSM_NENS4_39AutoVectorizingCopyWithAssumedAlignmentILi128EEEEEEvvEEEEvNT_6ParamsE) ;  /* 0xffffff5402587950 */ /* 0x000fea0003c3ffff */
        .weak           $__internal_1_$__cuda_sm10x_tcgen05_guardrail_trap_phase_invalid_during_alloc
        .type           $__internal_1_$__cuda_sm10x_tcgen05_guardrail_trap_phase_invalid_during_alloc,@function
        .size           $__internal_1_$__cuda_sm10x_tcgen05_guardrail_trap_phase_invalid_during_alloc,($__internal_2_$__cuda_sm10x_tcgen05_guardrail_trap_unallocated_columns_being_dealloced - $__internal_1_$__cuda_sm10x_tcgen05_guardrail_trap_phase_invalid_during_alloc)
$__internal_1_$__cuda_sm10x_tcgen05_guardrail_trap_phase_invalid_during_alloc:
[----:B------:R-:W-:Y:S05]  /*aaa0*/  BPT.TRAP 0x1 ;  /* 0x000000040000795c */ /* 0x000fea0000300000 */
[----:B------:R-:W-:-:S04]  /*aab0*/  MOV R3, 0x0 ;  /* 0x0000000000037802 */ /* 0x000fc80000000f00 */
[----:B------:R-:W-:Y:S05]  /*aac0*/  RET.REL.NODEC R2 `(_ZN7cutlass13device_kernelINS_4gemm6kernel13GemmUniversalIN4cute5tupleIJiiiiEEENS1_10collective13CollectiveMmaINS1_35MainloopSm100TmaUmmaWarpSpecializedILi4ELi2ELi4ENS5_IJNS4_1CILi1EEESB_SB_EEEEENS5_IJNSA_ILi64EEENSA_ILi240EEESE_EEENS_10bfloat16_tENS5_IJlSB_lEEESH_SI_NS4_8TiledMMAINS4_8MMA_AtomIJNS4_20SM100_MMA_F16BF16_SSISH_SH_fLi64ELi240ELNS4_4UMMA5MajorE0ELSN_0ELNSM_7ScaleInE0ELSO_0EEEEEENS4_6LayoutISC_NS5_IJNSA_ILi0EEESS_SS_EEEEENS5_IJNS4_10UnderscoreESV_SV_EEEEENS4_13SM90_TMA_LOADENS4_14ComposedLayoutINS4_7SwizzleILi3ELi4ELi3EEENS4_18smem_ptr_flag_bitsILi16EEENSR_INS5_IJNSA_ILi8EEESE_EEENS5_IJSE_SB_EEEEEEEvNS4_8identityESY_S18_vS19_EENS_8epilogue10collective18CollectiveEpilogueINS1B_23Sm100TmaWarpSpecializedILi2ELi1ELi120ELb1ELb0EEEJSG_NS5_IJNSR_ISE_SB_EENSR_ISF_SB_EEEEESH_SI_SH_SI_NS1B_6fusion15FusionCallbacksIS1F_NS1J_17LinearCombinationISH_fSH_fLNS_15FloatRoundStyleE2EEESG_S1I_JEEENS4_5SM1004TMEM4LOAD26SM100_TMEM_LOAD_16dp256b2xESY_NSZ_INS10_ILi1ELi4ELi3EEES13_NSR_INS5_IJS14_NSA_ILi16EEEEEENS5_IJS1U_SB_EEEEEEENS4_17SM75_U32x4_LDSM_NENS4_14SM90_TMA_STOREES1Y_NS4_17SM90_U32x4_STSM_NENS4_39AutoVectorizingCopyWithAssumedAlignmentILi128EEEEEEvvEEEEvNT_6ParamsE) ;  /* 0xffffff54024c7950 */ /* 0x000fea0003c3ffff */
        .weak           $__internal_2_$__cuda_sm10x_tcgen05_guardrail_trap_unallocated_columns_being_dealloced
        .type           $__internal_2_$__cuda_sm10x_tcgen05_guardrail_trap_unallocated_columns_being_dealloced,@function
        .size           $__internal_2_$__cuda_sm10x_tcgen05_guardrail_trap_unallocated_columns_being_dealloced,(.L_x_152 - $__internal_2_$__cuda_sm10x_tcgen05_guardrail_trap_unallocated_columns_being_dealloced)
$__internal_2_$__cuda_sm10x_tcgen05_guardrail_trap_unallocated_columns_being_dealloced:
[----:B------:R-:W-:Y:S05]  /*aad0*/  BPT.TRAP 0x1 ;  /* 0x000000040000795c */ /* 0x000fea0000300000 */
[----:B------:R-:W-:-:S04]  /*aae0*/  HFMA2 R3, -RZ, RZ, 0, 0 ;  /* 0x00000000ff037431 */ /* 0x000fc800000001ff */
[----:B------:R-:W-:Y:S05]  /*aaf0*/  RET.REL.NODEC R2 `(_ZN7cutlass13device_kernelINS_4gemm6kernel13GemmUniversalIN4cute5tupleIJiiiiEEENS1_10collective13CollectiveMmaINS1_35MainloopSm100TmaUmmaWarpSpecializedILi4ELi2ELi4ENS5_IJNS4_1CILi1EEESB_SB_EEEEENS5_IJNSA_ILi64EEENSA_ILi240EEESE_EEENS_10bfloat16_tENS5_IJlSB_lEEESH_SI_NS4_8TiledMMAINS4_8MMA_AtomIJNS4_20SM100_MMA_F16BF16_SSISH_SH_fLi64ELi240ELNS4_4UMMA5MajorE0ELSN_0ELNSM_7ScaleInE0ELSO_0EEEEEENS4_6LayoutISC_NS5_IJNSA_ILi0EEESS_SS_EEEEENS5_IJNS4_10UnderscoreESV_SV_EEEEENS4_13SM90_TMA_LOADENS4_14ComposedLayoutINS4_7SwizzleILi3ELi4ELi3EEENS4_18smem_ptr_flag_bitsILi16EEENSR_INS5_IJNSA_ILi8EEESE_EEENS5_IJSE_SB_EEEEEEEvNS4_8identityESY_S18_vS19_EENS_8epilogue10collective18CollectiveEpilogueINS1B_23Sm100TmaWarpSpecializedILi2ELi1ELi120ELb1ELb0EEEJSG_NS5_IJNSR_ISE_SB_EENSR_ISF_SB_EEEEESH_SI_SH_SI_NS1B_6fusion15FusionCallbacksIS1F_NS1J_17LinearCombinationISH_fSH_fLNS_15FloatRoundStyleE2EEESG_S1I_JEEENS4_5SM1004TMEM4LOAD26SM100_TMEM_LOAD_16dp256b2xESY_NSZ_INS10_ILi1ELi4ELi3EEES13_NSR_INS5_IJS14_NSA_ILi16EEEEEENS5_IJS1U_SB_EEEEEEENS4_17SM75_U32x4_LDSM_NENS4_14SM90_TMA_STOREES1Y_NS4_17SM90_U32x4_STSM_NENS4_39AutoVectorizingCopyWithAssumedAlignmentILi128EEEEEEvvEEEEvNT_6ParamsE) ;  /* 0xffffff5402407950 */ /* 0x000fea0003c3ffff */
.L_x_151:
[----:B------:R-:W-:-:S00]  /*ab00*/  BRA `(.L_x_151) ;  /* 0xfffffffc00fc7947 */ /* 0x000fc0000383ffff */
[----:B------:R-:W-:-:S00]  /*ab10*/  NOP ;  /* 0x0000000000007918 */ /* 0x000fc00000000000 */
        /* <DEDUP_REMOVED lines=14> */
.L_x_152:


//--------------------- .nv.global.init           --------------------------
	.section	.nv.global.init,"aw",@progbits
.nv.global.init:
	.type		$str$27,@object
	.size		$str$27,($str$28 - $str$27)
$str$27:
        /*0000*/ 	.byte	0x28, 0x61, 0x64, 0x64, 0x72, 0x65, 0x73, 0x73, 0x20, 0x26, 0x20, 0x6d, 0x61, 0x73, 0x6b, 0x29
        /*0010*/ 	.byte	0x20, 0x3d, 0x3d, 0x20, 0x30, 0x00
	.type		$str$28,@object
	.size		$str$28,($str$26 - $str$28)
$str$28:
        /*0016*/ 	.byte	0x2f, 0x74, 0x6d, 0x70, 0x2f, 0x63, 0x75, 0x74, 0x6c, 0x61, 0x73, 0x73, 0x5f, 0x73, 0x77, 0x65
        /*0026*/ 	.byte	0x65, 0x70, 0x5f, 0x73, 0x72, 0x63, 0x2f, 0x69, 0x6e, 0x63, 0x6c, 0x75, 0x64, 0x65, 0x2f, 0x63
        /*0036*/ 	.byte	0x75, 0x74, 0x65, 0x2f, 0x70, 0x6f, 0x69, 0x6e, 0x74, 0x65, 0x72, 0x5f, 0x66, 0x6c, 0x61, 0x67
        /*0046*/ 	.byte	0x67, 0x65, 0x64, 0x2e, 0x68, 0x70, 0x70, 0x00
	.type		$str$26,@object
	.size		$str$26,($str$25 - $str$26)
$str$26:
        /*004e*/ 	.byte	0x2f, 0x74, 0x6d, 0x70, 0x2f, 0x63, 0x75, 0x74, 0x6c, 0x61, 0x73, 0x73, 0x5f, 0x73, 0x77, 0x65
        /*005e*/ 	.byte	0x65, 0x70, 0x5f, 0x73, 0x72, 0x63, 0x2f, 0x69, 0x6e, 0x63, 0x6c, 0x75, 0x64, 0x65, 0x2f, 0x63
        /*006e*/ 	.byte	0x75, 0x74, 0x65, 0x2f, 0x61, 0x74, 0x6f, 0x6d, 0x2f, 0x63, 0x6f, 0x70, 0x79, 0x5f, 0x74, 0x72
        /*007e*/ 	.byte	0x61, 0x69, 0x74, 0x73, 0x5f, 0x73, 0x6d, 0x31, 0x30, 0x30, 0x2e, 0x68, 0x70, 0x70, 0x00
	.type		$str$25,@object
	.size		$str$25,(__unnamed_1 - $str$25)
$str$25:
        /*008d*/ 	.byte	0x28, 0x28, 0x75, 0x69, 0x6e, 0x74, 0x33, 0x32, 0x5f, 0x74, 0x28, 0x74, 0x68, 0x72, 0x65, 0x61
        /*009d*/ 	.byte	0x64, 0x49, 0x64, 0x78, 0x2e, 0x78, 0x29, 0x20, 0x2f, 0x20, 0x33, 0x32, 0x29, 0x20, 0x25, 0x20
        /*00ad*/ 	.byte	0x34, 0x29, 0x20, 0x3d, 0x3d, 0x20, 0x28, 0x28, 0x28, 0x74, 0x6d, 0x65, 0x6d, 0x5f, 0x61, 0x64
        /*00bd*/ 	.byte	0x64, 0x72, 0x20, 0x3e, 0x3e, 0x20, 0x31, 0x36, 0x29, 0x20, 0x2f, 0x20, 0x33, 0x32, 0x29, 0x20
        /*00cd*/ 	.byte	0x25, 0x20, 0x34, 0x29, 0x00
	.type		__unnamed_1,@object
	.size		__unnamed_1,(__unnamed_2 - __unnamed_1)
__unnamed_1:
        /*00d2*/ 	.byte	0x61, 0x75, 0x74, 0x6f, 0x20, 0x63, 0x75, 0x74, 0x65, 0x3a, 0x3a, 0x61, 0x73, 0x5f, 0x70, 0x6f
        /* <DEDUP_REMOVED lines=24> */
        /*0262*/ 	.byte	0x3a, 0x43, 0x3c, 0x31, 0x35, 0x33, 0x36, 0x30, 0x3e, 0x3e, 0x3e, 0x3e, 0x5d, 0x00
	.type		__unnamed_2,@object
	.size		__unnamed_2,(.L_2 - __unnamed_2)
__unnamed_2:
        /* <DEDUP_REMOVED lines=42> */
        /*0510*/ 	.byte	0x3e, 0x5d, 0x00
.L_2:


//--------------------- .nv.shared._ZN7cutlass13device_kernelINS_4gemm6kernel13GemmUniversalIN4cute5tupleIJiiiiEEENS1_10collective13CollectiveMmaINS1_35MainloopSm100TmaUmmaWarpSpecializedILi4ELi2ELi4ENS5_IJNS4_1CILi1EEESB_SB_EEEEENS5_IJNSA_ILi64EEENSA_ILi240EEESE_EEENS_10bfloat16_tENS5_IJlSB_lEEESH_SI_NS4_8TiledMMAINS4_8MMA_AtomIJNS4_20SM100_MMA_F16BF16_SSISH_SH_fLi64ELi240ELNS4_4UMMA5MajorE0ELSN_0ELNSM_7ScaleInE0ELSO_0EEEEEENS4_6LayoutISC_NS5_IJNSA_ILi0EEESS_SS_EEEEENS5_IJNS4_10UnderscoreESV_SV_EEEEENS4_13SM90_TMA_LOADENS4_14ComposedLayoutINS4_7SwizzleILi3ELi4ELi3EEENS4_18smem_ptr_flag_bitsILi16EEENSR_INS5_IJNSA_ILi8EEESE_EEENS5_IJSE_SB_EEEEEEEvNS4_8identityESY_S18_vS19_EENS_8epilogue10collective18CollectiveEpilogueINS1B_23Sm100TmaWarpSpecializedILi2ELi1ELi120ELb1ELb0EEEJSG_NS5_IJNSR_ISE_SB_EENSR_ISF_SB_EEEEESH_SI_SH_SI_NS1B_6fusion15FusionCallbacksIS1F_NS1J_17LinearCombinationISH_fSH_fLNS_15FloatRoundStyleE2EEESG_S1I_JEEENS4_5SM1004TMEM4LOAD26SM100_TMEM_LOAD_16dp256b2xESY_NSZ_INS10_ILi1ELi4ELi3EEES13_NSR_INS5_IJS14_NSA_ILi16EEEEEENS5_IJS1U_SB_EEEEEEENS4_17SM75_U32x4_LDSM_NENS4_14SM90_TMA_STOREES1Y_NS4_17SM90_U32x4_STSM_NENS4_39AutoVectorizingCopyWithAssumedAlignmentILi128EEEEEEvvEEEEvNT_6ParamsE --------------------------
	.section	.nv.shared._ZN7cutlass13device_kernelINS_4gemm6kernel13GemmUniversalIN4cute5tupleIJiiiiEEENS1_10collective13CollectiveMmaINS1_35MainloopSm100TmaUmmaWarpSpecializedILi4ELi2ELi4ENS5_IJNS4_1CILi1EEESB_SB_EEEEENS5_IJNSA_ILi64EEENSA_ILi240EEESE_EEENS_10bfloat16_tENS5_IJlSB_lEEESH_SI_NS4_8TiledMMAINS4_8MMA_AtomIJNS4_20SM100_MMA_F16BF16_SSISH_SH_fLi64ELi240ELNS4_4UMMA5MajorE0ELSN_0ELNSM_7ScaleInE0ELSO_0EEEEEENS4_6LayoutISC_NS5_IJNSA_ILi0EEESS_SS_EEEEENS5_IJNS4_10UnderscoreESV_SV_EEEEENS4_13SM90_TMA_LOADENS4_14ComposedLayoutINS4_7SwizzleILi3ELi4ELi3EEENS4_18smem_ptr_flag_bitsILi16EEENSR_INS5_IJNSA_ILi8EEESE_EEENS5_IJSE_SB_EEEEEEEvNS4_8identityESY_S18_vS19_EENS_8epilogue10collective18CollectiveEpilogueINS1B_23Sm100TmaWarpSpecializedILi2ELi1ELi120ELb1ELb0EEEJSG_NS5_IJNSR_ISE_SB_EENSR_ISF_SB_EEEEESH_SI_SH_SI_NS1B_6fusion15FusionCallbacksIS1F_NS1J_17LinearCombinationISH_fSH_fLNS_15FloatRoundStyleE2EEESG_S1I_JEEENS4_5SM1004TMEM4LOAD26SM100_TMEM_LOAD_16dp256b2xESY_NSZ_INS10_ILi1ELi4ELi3EEES13_NSR_INS5_IJS14_NSA_ILi16EEEEEENS5_IJS1U_SB_EEEEEEENS4_17SM75_U32x4_LDSM_NENS4_14SM90_TMA_STOREES1Y_NS4_17SM90_U32x4_STSM_NENS4_39AutoVectorizingCopyWithAssumedAlignmentILi128EEEEEEvvEEEEvNT_6ParamsE,"aw",@nobits
	.sectionflags	@""
	.align	16
	.zero		1024


//--------------------- .nv.shared.reserved.0     --------------------------
	.section	.nv.shared.reserved.0,"aw",@nobits
	.weak		__nv_reservedSMEM_offset_0_alias
	.size		__nv_reservedSMEM_offset_0_alias, 0, 64
	.other		__nv_reservedSMEM_offset_0_alias,@"STO_CUDA_RESERVED_SHARED STV_DEFAULT"
__nv_reservedSMEM_offset_0_alias:
	.zero		0
.nv.shared.reserved.0:
	.zero		64
	.weak		__nv_reservedSMEM_tcgen05_partition
	.type		__nv_reservedSMEM_tcgen05_partition,@object
	.size		__nv_reservedSMEM_tcgen05_partition,(.L_0 - __nv_reservedSMEM_tcgen05_partition)
__nv_reservedSMEM_tcgen05_partition:
	.zero		32
.L_0:


//--------------------- .nv.global                --------------------------
	.section	.nv.global,"aw",@nobits
.nv.global:
	.type		_ZN40_INTERNAL_6da7a18f_4_k_cu_42db990b_156774cute1_E,@object
	.size		_ZN40_INTERNAL_6da7a18f_4_k_cu_42db990b_156774cute1_E,(_ZN40_INTERNAL_6da7a18f_4_k_cu_42db990b_156774cuda3std3__45__cpo6cbeginE - _ZN40_INTERNAL_6da7a18f_4_k_cu_42db990b_156774cute1_E)
_ZN40_INTERNAL_6da7a18f_4_k_cu_42db990b_156774cute1_E:
	.zero		1
	.type		_ZN40_INTERNAL_6da7a18f_4_k_cu_42db990b_156774cuda3std3__45__cpo6cbeginE,@object
	.size		_ZN40_INTERNAL_6da7a18f_4_k_cu_42db990b_156774cuda3std3__45__cpo6cbeginE,(_ZN40_INTERNAL_6da7a18f_4_k_cu_42db990b_156774cuda3std3__48in_placeE - _ZN40_INTERNAL_6da7a18f_4_k_cu_42db990b_156774cuda3std3__45__cpo6cbeginE)
_ZN40_INTERNAL_6da7a18f_4_k_cu_42db990b_156774cuda3std3__45__cpo6cbeginE:
	.zero		1
	.type		_ZN40_INTERNAL_6da7a18f_4_k_cu_42db990b_156774cuda3std3__48in_placeE,@object
	.size		_ZN40_INTERNAL_6da7a18f_4_k_cu_42db990b_156774cuda3std3__48in_placeE,(_ZN40_INTERNAL_6da7a18f_4_k_cu_42db990b_156774cuda3std6ranges3__45__cpo9iter_moveE - _ZN40_INTERNAL_6da7a18f_4_k_cu_42db990b_156774cuda3std3__48in_placeE)
_ZN40_INTERNAL_6da7a18f_4_k_cu_42db990b_156774cuda3std3__48in_placeE:
	.zero		1
	.type		_ZN40_INTERNAL_6da7a18f_4_k_cu_42db990b_156774cuda3std6ranges3__45__cpo9iter_moveE,@object
	.size		_ZN40_INTERNAL_6da7a18f_4_k_cu_42db990b_156774cuda3std6ranges3__45__cpo9iter_moveE,(_ZN40_INTERNAL_6da7a18f_4_k_cu_42db990b_156774cuda3std3__45__cpo5beginE - _ZN40_INTERNAL_6da7a18f_4_k_cu_42db990b_156774cuda3std6ranges3__45__cpo9iter_moveE)
_ZN40_INTERNAL_6da7a18f_4_k_cu_42db990b_156774cuda3std6ranges3__45__cpo9iter_moveE:
	.zero		1
	.type		_ZN40_INTERNAL_6da7a18f_4_k_cu_42db990b_156774cuda3std3__45__cpo5beginE,@object
	.size		_ZN40_INTERNAL_6da7a18f_4_k_cu_42db990b_156774cuda3std3__45__cpo5beginE,(_ZN40_INTERNAL_6da7a18f_4_k_cu_42db990b_156774cuda3std3__442_GLOBAL__N__6da7a18f_4_k_cu_42db990b_156776ignoreE - _ZN40_INTERNAL_6da7a18f_4_k_cu_42db990b_156774cuda3std3__45__cpo5beginE)
_ZN40_INTERNAL_6da7a18f_4_k_cu_42db990b_156774cuda3std3__45__cpo5beginE:
	.zero		1
	.type		_ZN40_INTERNAL_6da7a18f_4_k_cu_42db990b_156774cuda3std3__442_GLOBAL__N__6da7a18f_4_k_cu_42db990b_156776ignoreE,@object
	.size		_ZN40_INTERNAL_6da7a18f_4_k_cu_42db990b_156774cuda3std3__442_GLOBAL__N__6da7a18f_4_k_cu_42db990b_156776ignoreE,(_ZN40_INTERNAL_6da7a18f_4_k_cu_42db990b_156774cute7productE - _ZN40_INTERNAL_6da7a18f_4_k_cu_42db990b_156774cuda3std3__442_GLOBAL__N__6da7a18f_4_k_cu_42db990b_156776ignoreE)
_ZN40_INTERNAL_6da7a18f_4_k_cu_42db990b_156774cuda3std3__442_GLOBAL__N__6da7a18f_4_k_cu_42db990b_156776ignoreE:
	.zero		1
	.type		_ZN40_INTERNAL_6da7a18f_4_k_cu_42db990b_156774cute7productE,@object
	.size		_ZN40_INTERNAL_6da7a18f_4_k_cu_42db990b_156774cute7productE,(_ZN40_INTERNAL_6da7a18f_4_k_cu_42db990b_156774cuda3std3__45__cpo3endE - _ZN40_INTERNAL_6da7a18f_4_k_cu_42db990b_156774cute7productE)
_ZN40_INTERNAL_6da7a18f_4_k_cu_42db990b_156774cute7productE:
	.zero		1
	.type		_ZN40_INTERNAL_6da7a18f_4_k_cu_42db990b_156774cuda3std3__45__cpo3endE,@object
	.size		_ZN40_INTERNAL_6da7a18f_4_k_cu_42db990b_156774cuda3std3__45__cpo3endE,(_ZN40_INTERNAL_6da7a18f_4_k_cu_42db990b_156774cuda3std3__419piecewise_constructE - _ZN40_INTERNAL_6da7a18f_4_k_cu_42db990b_156774cuda3std3__45__cpo3endE)
_ZN40_INTERNAL_6da7a18f_4_k_cu_42db990b_156774cuda3std3__45__cpo3endE:
	.zero		1
	.type		_ZN40_INTERNAL_6da7a18f_4_k_cu_42db990b_156774cuda3std3__419piecewise_constructE,@object
	.size		_ZN40_INTERNAL_6da7a18f_4_k_cu_42db990b_156774cuda3std3__419piecewise_constructE,(_ZN40_INTERNAL_6da7a18f_4_k_cu_42db990b_156774cuda3std3__45__cpo4cendE - _ZN40_INTERNAL_6da7a18f_4_k_cu_42db990b_156774cuda3std3__419piecewise_constructE)
_ZN40_INTERNAL_6da7a18f_4_k_cu_42db990b_156774cuda3std3__419piecewise_constructE:
	.zero		1
	.type		_ZN40_INTERNAL_6da7a18f_4_k_cu_42db990b_156774cuda3std3__45__cpo4cendE,@object
	.size		_ZN40_INTERNAL_6da7a18f_4_k_cu_42db990b_156774cuda3std3__45__cpo4cendE,(_ZN40_INTERNAL_6da7a18f_4_k_cu_42db990b_156774cuda3std6ranges3__45__cpo4swapE - _ZN40_INTERNAL_6da7a18f_4_k_cu_42db990b_156774cuda3std3__45__cpo4cendE)
_ZN40_INTERNAL_6da7a18f_4_k_cu_42db990b_156774cuda3std3__45__cpo4cendE:
	.zero		1
	.type		_ZN40_INTERNAL_6da7a18f_4_k_cu_42db990b_156774cuda3std6ranges3__45__cpo4swapE,@object
	.size		_ZN40_INTERNAL_6da7a18f_4_k_cu_42db990b_156774cuda3std6ranges3__45__cpo4swapE,(.L_10 - _ZN40_INTERNAL_6da7a18f_4_k_cu_42db990b_156774cuda3std6ranges3__45__cpo4swapE)
_ZN40_INTERNAL_6da7a18f_4_k_cu_42db990b_156774cuda3std6ranges3__45__cpo4swapE:
	.zero		1
.L_10:


//--------------------- .nv.constant0._ZN7cutlass13device_kernelINS_4gemm6kernel13GemmUniversalIN4cute5tupleIJiiiiEEENS1_10collective13CollectiveMmaINS1_35MainloopSm100TmaUmmaWarpSpecializedILi4ELi2ELi4ENS5_IJNS4_1CILi1EEESB_SB_EEEEENS5_IJNSA_ILi64EEENSA_ILi240EEESE_EEENS_10bfloat16_tENS5_IJlSB_lEEESH_SI_NS4_8TiledMMAINS4_8MMA_AtomIJNS4_20SM100_MMA_F16BF16_SSISH_SH_fLi64ELi240ELNS4_4UMMA5MajorE0ELSN_0ELNSM_7ScaleInE0ELSO_0EEEEEENS4_6LayoutISC_NS5_IJNSA_ILi0EEESS_SS_EEEEENS5_IJNS4_10UnderscoreESV_SV_EEEEENS4_13SM90_TMA_LOADENS4_14ComposedLayoutINS4_7SwizzleILi3ELi4ELi3EEENS4_18smem_ptr_flag_bitsILi16EEENSR_INS5_IJNSA_ILi8EEESE_EEENS5_IJSE_SB_EEEEEEEvNS4_8identityESY_S18_vS19_EENS_8epilogue10collective18CollectiveEpilogueINS1B_23Sm100TmaWarpSpecializedILi2ELi1ELi120ELb1ELb0EEEJSG_NS5_IJNSR_ISE_SB_EENSR_ISF_SB_EEEEESH_SI_SH_SI_NS1B_6fusion15FusionCallbacksIS1F_NS1J_17LinearCombinationISH_fSH_fLNS_15FloatRoundStyleE2EEESG_S1I_JEEENS4_5SM1004TMEM4LOAD26SM100_TMEM_LOAD_16dp256b2xESY_NSZ_INS10_ILi1ELi4ELi3EEES13_NSR_INS5_IJS14_NSA_ILi16EEEEEENS5_IJS1U_SB_EEEEEEENS4_17SM75_U32x4_LDSM_NENS4_14SM90_TMA_STOREES1Y_NS4_17SM90_U32x4_STSM_NENS4_39AutoVectorizingCopyWithAssumedAlignmentILi128EEEEEEvvEEEEvNT_6ParamsE --------------------------
	.section	.nv.constant0._ZN7cutlass13device_kernelINS_4gemm6kernel13GemmUniversalIN4cute5tupleIJiiiiEEENS1_10collective13CollectiveMmaINS1_35MainloopSm100TmaUmmaWarpSpecializedILi4ELi2ELi4ENS5_IJNS4_1CILi1EEESB_SB_EEEEENS5_IJNSA_ILi64EEENSA_ILi240EEESE_EEENS_10bfloat16_tENS5_IJlSB_lEEESH_SI_NS4_8TiledMMAINS4_8MMA_AtomIJNS4_20SM100_MMA_F16BF16_SSISH_SH_fLi64ELi240ELNS4_4UMMA5MajorE0ELSN_0ELNSM_7ScaleInE0ELSO_0EEEEEENS4_6LayoutISC_NS5_IJNSA_ILi0EEESS_SS_EEEEENS5_IJNS4_10UnderscoreESV_SV_EEEEENS4_13SM90_TMA_LOADENS4_14ComposedLayoutINS4_7SwizzleILi3ELi4ELi3EEENS4_18smem_ptr_flag_bitsILi16EEENSR_INS5_IJNSA_ILi8EEESE_EEENS5_IJSE_SB_EEEEEEEvNS4_8identityESY_S18_vS19_EENS_8epilogue10collective18CollectiveEpilogueINS1B_23Sm100TmaWarpSpecializedILi2ELi1ELi120ELb1ELb0EEEJSG_NS5_IJNSR_ISE_SB_EENSR_ISF_SB_EEEEESH_SI_SH_SI_NS1B_6fusion15FusionCallbacksIS1F_NS1J_17LinearCombinationISH_fSH_fLNS_15FloatRoundStyleE2EEESG_S1I_JEEENS4_5SM1004TMEM4LOAD26SM100_TMEM_LOAD_16dp256b2xESY_NSZ_INS10_ILi1ELi4ELi3EEES13_NSR_INS5_IJS14_NSA_ILi16EEEEEENS5_IJS1U_SB_EEEEEEENS4_17SM75_U32x4_LDSM_NENS4_14SM90_TMA_STOREES1Y_NS4_17SM90_U32x4_STSM_NENS4_39AutoVectorizingCopyWithAssumedAlignmentILi128EEEEEEvvEEEEvNT_6ParamsE,"a",@progbits
	.sectionflags	@""
	.align	4
.nv.constant0._ZN7cutlass13device_kernelINS_4gemm6kernel13GemmUniversalIN4cute5tupleIJiiiiEEENS1_10collective13CollectiveMmaINS1_35MainloopSm100TmaUmmaWarpSpecializedILi4ELi2ELi4ENS5_IJNS4_1CILi1EEESB_SB_EEEEENS5_IJNSA_ILi64EEENSA_ILi240EEESE_EEENS_10bfloat16_tENS5_IJlSB_lEEESH_SI_NS4_8TiledMMAINS4_8MMA_AtomIJNS4_20SM100_MMA_F16BF16_SSISH_SH_fLi64ELi240ELNS4_4UMMA5MajorE0ELSN_0ELNSM_7ScaleInE0ELSO_0EEEEEENS4_6LayoutISC_NS5_IJNSA_ILi0EEESS_SS_EEEEENS5_IJNS4_10UnderscoreESV_SV_EEEEENS4_13SM90_TMA_LOADENS4_14ComposedLayoutINS4_7SwizzleILi3ELi4ELi3EEENS4_18smem_ptr_flag_bitsILi16EEENSR_INS5_IJNSA_ILi8EEESE_EEENS5_IJSE_SB_EEEEEEEvNS4_8identityESY_S18_vS19_EENS_8epilogue10collective18CollectiveEpilogueINS1B_23Sm100TmaWarpSpecializedILi2ELi1ELi120ELb1ELb0EEEJSG_NS5_IJNSR_ISE_SB_EENSR_ISF_SB_EEEEESH_SI_SH_SI_NS1B_6fusion15FusionCallbacksIS1F_NS1J_17LinearCombinationISH_fSH_fLNS_15FloatRoundStyleE2EEESG_S1I_JEEENS4_5SM1004TMEM4LOAD26SM100_TMEM_LOAD_16dp256b2xESY_NSZ_INS10_ILi1ELi4ELi3EEES13_NSR_INS5_IJS14_NSA_ILi16EEEEEENS5_IJS1U_SB_EEEEEEENS4_17SM75_U32x4_LDSM_NENS4_14SM90_TMA_STOREES1Y_NS4_17SM90_U32x4_STSM_NENS4_39AutoVectorizingCopyWithAssumedAlignmentILi128EEEEEEvvEEEEvNT_6ParamsE:
	.zero		2944


//--------------------- SYMBOLS --------------------------

	.type		.nv.reservedSmem.offset0,@object
	.size		.nv.reservedSmem.offset0,0x4
	.type		.nv.reservedSmem.cap,@object
	.size		.nv.reservedSmem.cap,0x4
	.type		__assertfail,@function
